//
// Generated by NVIDIA NVVM Compiler
//
// Compiler Build ID: CL-36424714
// Cuda compilation tools, release 13.0, V13.0.88
// Based on NVVM 20.0.0
//

.version 9.0
.target sm_100
.address_size 64

	// .globl	_Z16computeHistogramPjiPiii
.extern .shared .align 16 .b8 s_bin[];
.extern .shared .align 16 .b8 s_data[];

.visible .entry _Z16computeHistogramPjiPiii(
	.param .u64 .ptr .align 1 _Z16computeHistogramPjiPiii_param_0,
	.param .u32 _Z16computeHistogramPjiPiii_param_1,
	.param .u64 .ptr .align 1 _Z16computeHistogramPjiPiii_param_2,
	.param .u32 _Z16computeHistogramPjiPiii_param_3,
	.param .u32 _Z16computeHistogramPjiPiii_param_4
)
{
	.reg .pred 	%p<48>;
	.reg .b32 	%r<250>;
	.reg .b64 	%rd<37>;

	ld.param.u64 	%rd2, [_Z16computeHistogramPjiPiii_param_0];
	ld.param.u32 	%r100, [_Z16computeHistogramPjiPiii_param_1];
	ld.param.u64 	%rd3, [_Z16computeHistogramPjiPiii_param_2];
	ld.param.u32 	%r101, [_Z16computeHistogramPjiPiii_param_3];
	ld.param.u32 	%r102, [_Z16computeHistogramPjiPiii_param_4];
	cvta.to.global.u64 	%rd1, %rd3;
	mov.u32 	%r103, %ctaid.x;
	mov.u32 	%r1, %ntid.x;
	mov.u32 	%r2, %tid.x;
	mad.lo.s32 	%r3, %r103, %r1, %r2;
	add.s32 	%r4, %r101, -1;
	div.u32 	%r5, %r4, %r1;
	add.s32 	%r6, %r5, 1;
	setp.gt.u32 	%p1, %r5, 2147483646;
	@%p1 bra 	$L__BB0_41;
	and.b32  	%r7, %r6, 7;
	setp.lt.u32 	%p2, %r5, 7;
	mov.b32 	%r235, 0;
	@%p2 bra 	$L__BB0_20;
	and.b32  	%r235, %r6, -8;
	neg.s32 	%r233, %r235;
	add.s32 	%r106, %r2, %r1;
	shl.b32 	%r10, %r106, 2;
	shl.b32 	%r11, %r1, 5;
	shl.b32 	%r12, %r1, 3;
	shl.b32 	%r13, %r2, 2;
	add.s32 	%r14, %r12, %r13;
	mad.lo.s32 	%r15, %r1, 12, %r13;
	shl.b32 	%r107, %r1, 4;
	add.s32 	%r16, %r107, %r13;
	mad.lo.s32 	%r17, %r1, 20, %r13;
	mad.lo.s32 	%r18, %r1, 24, %r13;
	mad.lo.s32 	%r19, %r1, 28, %r13;
	mov.u32 	%r232, s_bin;
	mov.u32 	%r231, %r2;
$L__BB0_3:
	.pragma "nounroll";
	setp.ge.s32 	%p3, %r231, %r101;
	@%p3 bra 	$L__BB0_5;
	add.s32 	%r108, %r232, %r13;
	mov.b32 	%r109, 0;
	st.shared.u32 	[%r108], %r109;
$L__BB0_5:
	add.s32 	%r23, %r1, %r231;
	setp.ge.s32 	%p4, %r23, %r101;
	@%p4 bra 	$L__BB0_7;
	add.s32 	%r110, %r232, %r10;
	mov.b32 	%r111, 0;
	st.shared.u32 	[%r110], %r111;
$L__BB0_7:
	add.s32 	%r24, %r1, %r23;
	setp.ge.s32 	%p5, %r24, %r101;
	@%p5 bra 	$L__BB0_9;
	add.s32 	%r112, %r232, %r14;
	mov.b32 	%r113, 0;
	st.shared.u32 	[%r112], %r113;
$L__BB0_9:
	add.s32 	%r25, %r1, %r24;
	setp.ge.s32 	%p6, %r25, %r101;
	@%p6 bra 	$L__BB0_11;
	add.s32 	%r114, %r232, %r15;
	mov.b32 	%r115, 0;
	st.shared.u32 	[%r114], %r115;
$L__BB0_11:
	add.s32 	%r26, %r1, %r25;
	setp.ge.s32 	%p7, %r26, %r101;
	@%p7 bra 	$L__BB0_13;
	add.s32 	%r116, %r232, %r16;
	mov.b32 	%r117, 0;
	st.shared.u32 	[%r116], %r117;
$L__BB0_13:
	add.s32 	%r27, %r1, %r26;
	setp.ge.s32 	%p8, %r27, %r101;
	@%p8 bra 	$L__BB0_15;
	add.s32 	%r118, %r232, %r17;
	mov.b32 	%r119, 0;
	st.shared.u32 	[%r118], %r119;
$L__BB0_15:
	add.s32 	%r28, %r1, %r27;
	setp.ge.s32 	%p9, %r28, %r101;
	@%p9 bra 	$L__BB0_17;
	add.s32 	%r120, %r232, %r18;
	mov.b32 	%r121, 0;
	st.shared.u32 	[%r120], %r121;
$L__BB0_17:
	add.s32 	%r122, %r1, %r28;
	setp.ge.s32 	%p10, %r122, %r101;
	@%p10 bra 	$L__BB0_19;
	add.s32 	%r123, %r232, %r19;
	mov.b32 	%r124, 0;
	st.shared.u32 	[%r123], %r124;
$L__BB0_19:
	add.s32 	%r233, %r233, 8;
	add.s32 	%r232, %r232, %r11;
	add.s32 	%r231, %r231, %r12;
	setp.ne.s32 	%p11, %r233, 0;
	@%p11 bra 	$L__BB0_3;
$L__BB0_20:
	setp.eq.s32 	%p12, %r7, 0;
	@%p12 bra 	$L__BB0_41;
	setp.lt.u32 	%p13, %r7, 4;
	@%p13 bra 	$L__BB0_31;
	mad.lo.s32 	%r33, %r235, %r1, %r2;
	setp.ge.s32 	%p14, %r33, %r101;
	@%p14 bra 	$L__BB0_24;
	shl.b32 	%r125, %r33, 2;
	mov.u32 	%r126, s_bin;
	add.s32 	%r127, %r126, %r125;
	mov.b32 	%r128, 0;
	st.shared.u32 	[%r127], %r128;
$L__BB0_24:
	add.s32 	%r34, %r33, %r1;
	setp.ge.s32 	%p15, %r34, %r101;
	@%p15 bra 	$L__BB0_26;
	shl.b32 	%r129, %r34, 2;
	mov.u32 	%r130, s_bin;
	add.s32 	%r131, %r130, %r129;
	mov.b32 	%r132, 0;
	st.shared.u32 	[%r131], %r132;
$L__BB0_26:
	add.s32 	%r35, %r34, %r1;
	setp.ge.s32 	%p16, %r35, %r101;
	@%p16 bra 	$L__BB0_28;
	shl.b32 	%r133, %r35, 2;
	mov.u32 	%r134, s_bin;
	add.s32 	%r135, %r134, %r133;
	mov.b32 	%r136, 0;
	st.shared.u32 	[%r135], %r136;
$L__BB0_28:
	add.s32 	%r36, %r35, %r1;
	setp.ge.s32 	%p17, %r36, %r101;
	@%p17 bra 	$L__BB0_30;
	shl.b32 	%r137, %r36, 2;
	mov.u32 	%r138, s_bin;
	add.s32 	%r139, %r138, %r137;
	mov.b32 	%r140, 0;
	st.shared.u32 	[%r139], %r140;
$L__BB0_30:
	add.s32 	%r235, %r235, 4;
$L__BB0_31:
	and.b32  	%r141, %r6, 3;
	setp.eq.s32 	%p18, %r141, 0;
	@%p18 bra 	$L__BB0_41;
	setp.eq.s32 	%p19, %r141, 1;
	@%p19 bra 	$L__BB0_38;
	mad.lo.s32 	%r39, %r235, %r1, %r2;
	setp.ge.s32 	%p20, %r39, %r101;
	@%p20 bra 	$L__BB0_35;
	shl.b32 	%r142, %r39, 2;
	mov.u32 	%r143, s_bin;
	add.s32 	%r144, %r143, %r142;
	mov.b32 	%r145, 0;
	st.shared.u32 	[%r144], %r145;
$L__BB0_35:
	add.s32 	%r40, %r39, %r1;
	setp.ge.s32 	%p21, %r40, %r101;
	@%p21 bra 	$L__BB0_37;
	shl.b32 	%r146, %r40, 2;
	mov.u32 	%r147, s_bin;
	add.s32 	%r148, %r147, %r146;
	mov.b32 	%r149, 0;
	st.shared.u32 	[%r148], %r149;
$L__BB0_37:
	add.s32 	%r235, %r235, 2;
$L__BB0_38:
	and.b32  	%r150, %r5, 1;
	setp.eq.b32 	%p22, %r150, 1;
	@%p22 bra 	$L__BB0_41;
	mad.lo.s32 	%r43, %r235, %r1, %r2;
	setp.ge.s32 	%p23, %r43, %r101;
	@%p23 bra 	$L__BB0_41;
	shl.b32 	%r151, %r43, 2;
	mov.u32 	%r152, s_bin;
	add.s32 	%r153, %r152, %r151;
	mov.b32 	%r154, 0;
	st.shared.u32 	[%r153], %r154;
$L__BB0_41:
	bar.sync 	0;
	setp.ge.s32 	%p24, %r3, %r100;
	@%p24 bra 	$L__BB0_43;
	cvta.to.global.u64 	%rd4, %rd2;
	mul.wide.s32 	%rd5, %r3, 4;
	add.s64 	%rd6, %rd4, %rd5;
	ld.global.u32 	%r155, [%rd6];
	shr.u32 	%r156, %r155, %r102;
	and.b32  	%r157, %r156, %r4;
	shl.b32 	%r158, %r157, 2;
	mov.u32 	%r159, s_bin;
	add.s32 	%r160, %r159, %r158;
	atom.shared.add.u32 	%r161, [%r160], 1;
$L__BB0_43:
	setp.gt.u32 	%p25, %r5, 2147483646;
	bar.sync 	0;
	@%p25 bra 	$L__BB0_84;
	and.b32  	%r44, %r6, 7;
	setp.lt.u32 	%p26, %r5, 7;
	mov.b32 	%r248, 0;
	@%p26 bra 	$L__BB0_63;
	and.b32  	%r248, %r6, -8;
	neg.s32 	%r246, %r248;
	add.s32 	%r245, %r2, %r1;
	shl.b32 	%r48, %r1, 3;
	shl.b32 	%r49, %r245, 2;
	shl.b32 	%r164, %r1, 1;
	add.s32 	%r243, %r2, %r164;
	shl.b32 	%r51, %r2, 2;
	mad.lo.s32 	%r242, %r1, 3, %r2;
	mad.lo.s32 	%r53, %r1, 12, %r51;
	shl.b32 	%r165, %r1, 2;
	add.s32 	%r241, %r2, %r165;
	shl.b32 	%r166, %r1, 4;
	add.s32 	%r55, %r166, %r51;
	mad.lo.s32 	%r240, %r1, 5, %r2;
	mad.lo.s32 	%r57, %r1, 20, %r51;
	mad.lo.s32 	%r239, %r1, 6, %r2;
	mad.lo.s32 	%r59, %r1, 24, %r51;
	mad.lo.s32 	%r238, %r1, 7, %r2;
	mad.lo.s32 	%r61, %r1, 28, %r51;
	mov.u32 	%r244, s_bin;
	mov.u32 	%r237, %r2;
$L__BB0_46:
	.pragma "nounroll";
	setp.ge.s32 	%p27, %r237, %r101;
	@%p27 bra 	$L__BB0_48;
	mul.wide.s32 	%rd7, %r237, 4;
	add.s64 	%rd8, %rd1, %rd7;
	add.s32 	%r167, %r244, %r51;
	ld.shared.u32 	%r168, [%r167];
	atom.global.add.u32 	%r169, [%rd8], %r168;
$L__BB0_48:
	add.s32 	%r72, %r1, %r237;
	setp.ge.s32 	%p28, %r72, %r101;
	@%p28 bra 	$L__BB0_50;
	mul.wide.s32 	%rd9, %r245, 4;
	add.s64 	%rd10, %rd1, %rd9;
	add.s32 	%r170, %r244, %r49;
	ld.shared.u32 	%r171, [%r170];
	atom.global.add.u32 	%r172, [%rd10], %r171;
$L__BB0_50:
	add.s32 	%r73, %r1, %r72;
	setp.ge.s32 	%p29, %r73, %r101;
	@%p29 bra 	$L__BB0_52;
	mul.wide.s32 	%rd11, %r243, 4;
	add.s64 	%rd12, %rd1, %rd11;
	add.s32 	%r173, %r48, %r51;
	add.s32 	%r174, %r244, %r173;
	ld.shared.u32 	%r175, [%r174];
	atom.global.add.u32 	%r176, [%rd12], %r175;
$L__BB0_52:
	add.s32 	%r74, %r1, %r73;
	setp.ge.s32 	%p30, %r74, %r101;
	@%p30 bra 	$L__BB0_54;
	mul.wide.s32 	%rd13, %r242, 4;
	add.s64 	%rd14, %rd1, %rd13;
	add.s32 	%r177, %r244, %r53;
	ld.shared.u32 	%r178, [%r177];
	atom.global.add.u32 	%r179, [%rd14], %r178;
$L__BB0_54:
	add.s32 	%r75, %r1, %r74;
	setp.ge.s32 	%p31, %r75, %r101;
	@%p31 bra 	$L__BB0_56;
	mul.wide.s32 	%rd15, %r241, 4;
	add.s64 	%rd16, %rd1, %rd15;
	add.s32 	%r180, %r244, %r55;
	ld.shared.u32 	%r181, [%r180];
	atom.global.add.u32 	%r182, [%rd16], %r181;
$L__BB0_56:
	add.s32 	%r76, %r1, %r75;
	setp.ge.s32 	%p32, %r76, %r101;
	@%p32 bra 	$L__BB0_58;
	mul.wide.s32 	%rd17, %r240, 4;
	add.s64 	%rd18, %rd1, %rd17;
	add.s32 	%r183, %r244, %r57;
	ld.shared.u32 	%r184, [%r183];
	atom.global.add.u32 	%r185, [%rd18], %r184;
$L__BB0_58:
	add.s32 	%r77, %r1, %r76;
	setp.ge.s32 	%p33, %r77, %r101;
	@%p33 bra 	$L__BB0_60;
	mul.wide.s32 	%rd19, %r239, 4;
	add.s64 	%rd20, %rd1, %rd19;
	add.s32 	%r186, %r244, %r59;
	ld.shared.u32 	%r187, [%r186];
	atom.global.add.u32 	%r188, [%rd20], %r187;
$L__BB0_60:
	add.s32 	%r189, %r1, %r77;
	setp.ge.s32 	%p34, %r189, %r101;
	@%p34 bra 	$L__BB0_62;
	mul.wide.s32 	%rd21, %r238, 4;
	add.s64 	%rd22, %rd1, %rd21;
	add.s32 	%r190, %r244, %r61;
	ld.shared.u32 	%r191, [%r190];
	atom.global.add.u32 	%r192, [%rd22], %r191;
$L__BB0_62:
	add.s32 	%r246, %r246, 8;
	add.s32 	%r245, %r245, %r48;
	shl.b32 	%r193, %r1, 5;
	add.s32 	%r244, %r244, %r193;
	add.s32 	%r243, %r243, %r48;
	add.s32 	%r242, %r242, %r48;
	add.s32 	%r241, %r241, %r48;
	add.s32 	%r240, %r240, %r48;
	add.s32 	%r239, %r239, %r48;
	add.s32 	%r238, %r238, %r48;
	add.s32 	%r237, %r237, %r48;
	setp.ne.s32 	%p35, %r246, 0;
	@%p35 bra 	$L__BB0_46;
$L__BB0_63:
	setp.eq.s32 	%p36, %r44, 0;
	@%p36 bra 	$L__BB0_84;
	setp.lt.u32 	%p37, %r44, 4;
	@%p37 bra 	$L__BB0_74;
	mad.lo.s32 	%r89, %r248, %r1, %r2;
	setp.ge.s32 	%p38, %r89, %r101;
	@%p38 bra 	$L__BB0_67;
	mul.wide.s32 	%rd23, %r89, 4;
	add.s64 	%rd24, %rd1, %rd23;
	shl.b32 	%r194, %r89, 2;
	mov.u32 	%r195, s_bin;
	add.s32 	%r196, %r195, %r194;
	ld.shared.u32 	%r197, [%r196];
	atom.global.add.u32 	%r198, [%rd24], %r197;
$L__BB0_67:
	add.s32 	%r90, %r89, %r1;
	setp.ge.s32 	%p39, %r90, %r101;
	@%p39 bra 	$L__BB0_69;
	mul.wide.s32 	%rd25, %r90, 4;
	add.s64 	%rd26, %rd1, %rd25;
	shl.b32 	%r199, %r90, 2;
	mov.u32 	%r200, s_bin;
	add.s32 	%r201, %r200, %r199;
	ld.shared.u32 	%r202, [%r201];
	atom.global.add.u32 	%r203, [%rd26], %r202;
$L__BB0_69:
	add.s32 	%r91, %r90, %r1;
	setp.ge.s32 	%p40, %r91, %r101;
	@%p40 bra 	$L__BB0_71;
	mul.wide.s32 	%rd27, %r91, 4;
	add.s64 	%rd28, %rd1, %rd27;
	shl.b32 	%r204, %r91, 2;
	mov.u32 	%r205, s_bin;
	add.s32 	%r206, %r205, %r204;
	ld.shared.u32 	%r207, [%r206];
	atom.global.add.u32 	%r208, [%rd28], %r207;
$L__BB0_71:
	add.s32 	%r92, %r91, %r1;
	setp.ge.s32 	%p41, %r92, %r101;
	@%p41 bra 	$L__BB0_73;
	mul.wide.s32 	%rd29, %r92, 4;
	add.s64 	%rd30, %rd1, %rd29;
	shl.b32 	%r209, %r92, 2;
	mov.u32 	%r210, s_bin;
	add.s32 	%r211, %r210, %r209;
	ld.shared.u32 	%r212, [%r211];
	atom.global.add.u32 	%r213, [%rd30], %r212;
$L__BB0_73:
	add.s32 	%r248, %r248, 4;
$L__BB0_74:
	and.b32  	%r214, %r6, 3;
	setp.eq.s32 	%p42, %r214, 0;
	@%p42 bra 	$L__BB0_84;
	setp.eq.s32 	%p43, %r214, 1;
	@%p43 bra 	$L__BB0_81;
	mad.lo.s32 	%r95, %r248, %r1, %r2;
	setp.ge.s32 	%p44, %r95, %r101;
	@%p44 bra 	$L__BB0_78;
	mul.wide.s32 	%rd31, %r95, 4;
	add.s64 	%rd32, %rd1, %rd31;
	shl.b32 	%r215, %r95, 2;
	mov.u32 	%r216, s_bin;
	add.s32 	%r217, %r216, %r215;
	ld.shared.u32 	%r218, [%r217];
	atom.global.add.u32 	%r219, [%rd32], %r218;
$L__BB0_78:
	add.s32 	%r96, %r95, %r1;
	setp.ge.s32 	%p45, %r96, %r101;
	@%p45 bra 	$L__BB0_80;
	mul.wide.s32 	%rd33, %r96, 4;
	add.s64 	%rd34, %rd1, %rd33;
	shl.b32 	%r220, %r96, 2;
	mov.u32 	%r221, s_bin;
	add.s32 	%r222, %r221, %r220;
	ld.shared.u32 	%r223, [%r222];
	atom.global.add.u32 	%r224, [%rd34], %r223;
$L__BB0_80:
	add.s32 	%r248, %r248, 2;
$L__BB0_81:
	and.b32  	%r225, %r5, 1;
	setp.eq.b32 	%p46, %r225, 1;
	@%p46 bra 	$L__BB0_84;
	mad.lo.s32 	%r99, %r248, %r1, %r2;
	setp.ge.s32 	%p47, %r99, %r101;
	@%p47 bra 	$L__BB0_84;
	mul.wide.s32 	%rd35, %r99, 4;
	add.s64 	%rd36, %rd1, %rd35;
	shl.b32 	%r226, %r99, 2;
	mov.u32 	%r227, s_bin;
	add.s32 	%r228, %r227, %r226;
	ld.shared.u32 	%r229, [%r228];
	atom.global.add.u32 	%r230, [%rd36], %r229;
$L__BB0_84:
	ret;

}
	// .globl	_Z16scanExclusiveBlkPiiS_S_
.visible .entry _Z16scanExclusiveBlkPiiS_S_(
	.param .u64 .ptr .align 1 _Z16scanExclusiveBlkPiiS_S__param_0,
	.param .u32 _Z16scanExclusiveBlkPiiS_S__param_1,
	.param .u64 .ptr .align 1 _Z16scanExclusiveBlkPiiS_S__param_2,
	.param .u64 .ptr .align 1 _Z16scanExclusiveBlkPiiS_S__param_3
)
{
	.reg .pred 	%p<11>;
	.reg .b32 	%r<31>;
	.reg .b64 	%rd<13>;

	ld.param.u64 	%rd1, [_Z16scanExclusiveBlkPiiS_S__param_0];
	ld.param.u32 	%r10, [_Z16scanExclusiveBlkPiiS_S__param_1];
	ld.param.u64 	%rd2, [_Z16scanExclusiveBlkPiiS_S__param_2];
	ld.param.u64 	%rd3, [_Z16scanExclusiveBlkPiiS_S__param_3];
	mov.u32 	%r1, %ctaid.x;
	mov.u32 	%r2, %ntid.x;
	mov.u32 	%r3, %tid.x;
	mad.lo.s32 	%r4, %r1, %r2, %r3;
	setp.lt.s32 	%p1, %r4, 1;
	setp.ge.s32 	%p2, %r4, %r10;
	shl.b32 	%r11, %r3, 2;
	mov.u32 	%r12, s_data;
	add.s32 	%r5, %r12, %r11;
	or.pred  	%p3, %p1, %p2;
	@%p3 bra 	$L__BB1_2;
	cvta.to.global.u64 	%rd4, %rd1;
	add.s32 	%r14, %r4, -1;
	mul.wide.u32 	%rd5, %r14, 4;
	add.s64 	%rd6, %rd4, %rd5;
	ld.global.u32 	%r15, [%rd6];
	st.shared.u32 	[%r5], %r15;
	bra.uni 	$L__BB1_3;
$L__BB1_2:
	mov.b32 	%r13, 0;
	st.shared.u32 	[%r5], %r13;
$L__BB1_3:
	bar.sync 	0;
	setp.lt.u32 	%p4, %r2, 2;
	@%p4 bra 	$L__BB1_8;
	mov.b32 	%r29, 1;
$L__BB1_5:
	setp.lt.u32 	%p5, %r3, %r29;
	mov.b32 	%r30, 0;
	@%p5 bra 	$L__BB1_7;
	sub.s32 	%r18, %r3, %r29;
	shl.b32 	%r19, %r18, 2;
	add.s32 	%r21, %r12, %r19;
	ld.shared.u32 	%r30, [%r21];
$L__BB1_7:
	bar.sync 	0;
	ld.shared.u32 	%r22, [%r5];
	add.s32 	%r23, %r22, %r30;
	st.shared.u32 	[%r5], %r23;
	bar.sync 	0;
	shl.b32 	%r29, %r29, 1;
	setp.lt.u32 	%p6, %r29, %r2;
	@%p6 bra 	$L__BB1_5;
$L__BB1_8:
	setp.ge.s32 	%p7, %r4, %r10;
	@%p7 bra 	$L__BB1_10;
	ld.shared.u32 	%r24, [%r5];
	cvta.to.global.u64 	%rd7, %rd2;
	mul.wide.s32 	%rd8, %r4, 4;
	add.s64 	%rd9, %rd7, %rd8;
	st.global.u32 	[%rd9], %r24;
$L__BB1_10:
	setp.ne.s32 	%p8, %r3, 0;
	setp.eq.s64 	%p9, %rd3, 0;
	or.pred  	%p10, %p8, %p9;
	@%p10 bra 	$L__BB1_12;
	shl.b32 	%r25, %r2, 2;
	add.s32 	%r27, %r12, %r25;
	ld.shared.u32 	%r28, [%r27+-4];
	cvta.to.global.u64 	%rd10, %rd3;
	mul.wide.u32 	%rd11, %r1, 4;
	add.s64 	%rd12, %rd10, %rd11;
	st.global.u32 	[%rd12], %r28;
$L__BB1_12:
	ret;

}
	// .globl	_Z15computeHistScanPiiS_
.visible .entry _Z15computeHistScanPiiS_(
	.param .u64 .ptr .align 1 _Z15computeHistScanPiiS__param_0,
	.param .u32 _Z15computeHistScanPiiS__param_1,
	.param .u64 .ptr .align 1 _Z15computeHistScanPiiS__param_2
)
{
	.reg .pred 	%p<4>;
	.reg .b32 	%r<10>;
	.reg .b64 	%rd<9>;

	ld.param.u64 	%rd1, [_Z15computeHistScanPiiS__param_0];
	ld.param.u32 	%r3, [_Z15computeHistScanPiiS__param_1];
	ld.param.u64 	%rd2, [_Z15computeHistScanPiiS__param_2];
	mov.u32 	%r1, %ctaid.x;
	mov.u32 	%r4, %ntid.x;
	mov.u32 	%r5, %tid.x;
	mad.lo.s32 	%r2, %r1, %r4, %r5;
	setp.ge.s32 	%p1, %r2, %r3;
	setp.eq.s32 	%p2, %r1, 0;
	or.pred  	%p3, %p2, %p1;
	@%p3 bra 	$L__BB2_2;
	cvta.to.global.u64 	%rd3, %rd2;
	cvta.to.global.u64 	%rd4, %rd1;
	add.s32 	%r6, %r1, -1;
	mul.wide.u32 	%rd5, %r6, 4;
	add.s64 	%rd6, %rd3, %rd5;
	ld.global.u32 	%r7, [%rd6];
	mul.wide.s32 	%rd7, %r2, 4;
	add.s64 	%rd8, %rd4, %rd7;
	ld.global.u32 	%r8, [%rd8];
	add.s32 	%r9, %r8, %r7;
	st.global.u32 	[%rd8], %r9;
$L__BB2_2:
	ret;

}


// ===== COMPILED SASS (sm_100) =====

	.target	sm_100

	.elftype	@"ET_EXEC"


//--------------------- .note.nv.tkinfo           --------------------------
	.section	.note.nv.tkinfo,"",@"SHT_NOTE"
	.sectionflags	@"SHF_NOTE_NV_TKINFO"
	.tkinfo
        /*0018*/ 	.word	0x00000002
        /*0030*/ 	.string	""
        /*0030*/ 	.string	"ptxas"
        /*0030*/ 	.string	"Cuda compilation tools, release 13.0, V13.0.88"
        /*0030*/ 	.string	"Build cuda_13.0.r13.0/compiler.36424714_0"
        /*0030*/ 	.string	"-arch sm_100 -m 64 "



//--------------------- .note.nv.cuinfo           --------------------------
	.section	.note.nv.cuinfo,"",@"SHT_NOTE"
	.sectionflags	@"SHF_NOTE_NV_CUINFO"
        /*0018*/ 	.short	0x0002
        /*001a*/ 	.short	0x0064
        /*001c*/ 	.short	0x0082
	.zero		2


//--------------------- .nv.info                  --------------------------
	.section	.nv.info,"",@"SHT_CUDA_INFO"
	.align	4


	//----- nvinfo : EIATTR_REGCOUNT
	.align		4
        /*0000*/ 	.byte	0x04, 0x2f
        /*0002*/ 	.short	(.L_1 - .L_0)
	.align		4
.L_0:
        /*0004*/ 	.word	index@(_Z16computeHistogramPjiPiii)
        /*0008*/ 	.word	0x0000001b


	//----- nvinfo : EIATTR_FRAME_SIZE
	.align		4
.L_1:
        /*000c*/ 	.byte	0x04, 0x11
        /*000e*/ 	.short	(.L_3 - .L_2)
	.align		4
.L_2:
        /*0010*/ 	.word	index@(_Z16computeHistogramPjiPiii)
        /*0014*/ 	.word	0x00000000


	//----- nvinfo : EIATTR_REGCOUNT
	.align		4
.L_3:
        /*0018*/ 	.byte	0x04, 0x2f
        /*001a*/ 	.short	(.L_5 - .L_4)
	.align		4
.L_4:
        /*001c*/ 	.word	index@(_Z16scanExclusiveBlkPiiS_S_)
        /*0020*/ 	.word	0x0000000c


	//----- nvinfo : EIATTR_FRAME_SIZE
	.align		4
.L_5:
        /*0024*/ 	.byte	0x04, 0x11
        /*0026*/ 	.short	(.L_7 - .L_6)
	.align		4
.L_6:
        /*0028*/ 	.word	index@(_Z16scanExclusiveBlkPiiS_S_)
        /*002c*/ 	.word	0x00000000


	//----- nvinfo : EIATTR_REGCOUNT
	.align		4
.L_7:
        /*0030*/ 	.byte	0x04, 0x2f
        /*0032*/ 	.short	(.L_9 - .L_8)
	.align		4
.L_8:
        /*0034*/ 	.word	index@(_Z15computeHistScanPiiS_)
        /*0038*/ 	.word	0x0000000c


	//----- nvinfo : EIATTR_FRAME_SIZE
	.align		4
.L_9:
        /*003c*/ 	.byte	0x04, 0x11
        /*003e*/ 	.short	(.L_11 - .L_10)
	.align		4
.L_10:
        /*0040*/ 	.word	index@(_Z15computeHistScanPiiS_)
        /*0044*/ 	.word	0x00000000


	//----- nvinfo : EIATTR_MIN_STACK_SIZE
	.align		4
.L_11:
        /*0048*/ 	.byte	0x04, 0x12
        /*004a*/ 	.short	(.L_13 - .L_12)
	.align		4
.L_12:
        /*004c*/ 	.word	index@(_Z15computeHistScanPiiS_)
        /*0050*/ 	.word	0x00000000


	//----- nvinfo : EIATTR_MIN_STACK_SIZE
	.align		4
.L_13:
        /*0054*/ 	.byte	0x04, 0x12
        /*0056*/ 	.short	(.L_15 - .L_14)
	.align		4
.L_14:
        /*0058*/ 	.word	index@(_Z16scanExclusiveBlkPiiS_S_)
        /*005c*/ 	.word	0x00000000


	//----- nvinfo : EIATTR_MIN_STACK_SIZE
	.align		4
.L_15:
        /*0060*/ 	.byte	0x04, 0x12
        /*0062*/ 	.short	(.L_17 - .L_16)
	.align		4
.L_16:
        /*0064*/ 	.word	index@(_Z16computeHistogramPjiPiii)
        /*0068*/ 	.word	0x00000000
.L_17:


//--------------------- .nv.compat                --------------------------
	.section	.nv.compat,"",@"SHT_CUDA_COMPAT_INFO"
	.align	4
        /*0000*/ 	.byte	0x02, 0x09, 0x00, 0x00, 0x02, 0x02, 0x01, 0x00, 0x02, 0x05, 0x05, 0x00, 0x03, 0x07, 0x01, 0x01
        /*0010*/ 	.byte	0x02, 0x03, 0x00, 0x00, 0x02, 0x06, 0x01, 0x00, 0x04, 0x0b, 0x08, 0x00, 0x09, 0x00, 0x00, 0x00
        /*0020*/ 	.byte	0x00, 0x00, 0x00, 0x00


//--------------------- .nv.info._Z15computeHistScanPiiS_ --------------------------
	.section	.nv.info._Z15computeHistScanPiiS_,"",@"SHT_CUDA_INFO"
	.sectionflags	@""
	.align	4


	//----- nvinfo : EIATTR_CUDA_API_VERSION
	.align		4
        /*0000*/ 	.byte	0x04, 0x37
        /*0002*/ 	.short	(.L_19 - .L_18)
.L_18:
        /*0004*/ 	.word	0x00000082


	//----- nvinfo : EIATTR_KPARAM_INFO
	.align		4
.L_19:
        /*0008*/ 	.byte	0x04, 0x17
        /*000a*/ 	.short	(.L_21 - .L_20)
.L_20:
        /*000c*/ 	.word	0x00000000
        /*0010*/ 	.short	0x0002
        /*0012*/ 	.short	0x0010
        /*0014*/ 	.byte	0x00, 0xf5, 0x21, 0x00


	//----- nvinfo : EIATTR_KPARAM_INFO
	.align		4
.L_21:
        /*0018*/ 	.byte	0x04, 0x17
        /*001a*/ 	.short	(.L_23 - .L_22)
.L_22:
        /*001c*/ 	.word	0x00000000
        /*0020*/ 	.short	0x0001
        /*0022*/ 	.short	0x0008
        /*0024*/ 	.byte	0x00, 0xf0, 0x11, 0x00


	//----- nvinfo : EIATTR_KPARAM_INFO
	.align		4
.L_23:
        /*0028*/ 	.byte	0x04, 0x17
        /*002a*/ 	.short	(.L_25 - .L_24)
.L_24:
        /*002c*/ 	.word	0x00000000
        /*0030*/ 	.short	0x0000
        /*0032*/ 	.short	0x0000
        /*0034*/ 	.byte	0x00, 0xf5, 0x21, 0x00


	//----- nvinfo : EIATTR_SPARSE_MMA_MASK
	.align		4
.L_25:
        /*0038*/ 	.byte	0x03, 0x50
        /*003a*/ 	.short	0x0000


	//----- nvinfo : EIATTR_MAXREG_COUNT
	.align		4
        /*003c*/ 	.byte	0x03, 0x1b
        /*003e*/ 	.short	0x00ff


	//----- nvinfo : EIATTR_MERCURY_ISA_VERSION
	.align		4
        /*0040*/ 	.byte	0x03, 0x5f
        /*0042*/ 	.short	0x0101


	//----- nvinfo : EIATTR_VRC_CTA_INIT_COUNT
	.align		4
        /*0044*/ 	.byte	0x02, 0x4a
	.zero		1
	.zero		1


	//----- nvinfo : EIATTR_EXIT_INSTR_OFFSETS
	.align		4
        /*0048*/ 	.byte	0x04, 0x1c
        /*004a*/ 	.short	(.L_27 - .L_26)


	//   ....[0]....
.L_26:
        /*004c*/ 	.word	0x00000080


	//   ....[1]....
        /*0050*/ 	.word	0x00000130


	//----- nvinfo : EIATTR_CBANK_PARAM_SIZE
	.align		4
.L_27:
        /*0054*/ 	.byte	0x03, 0x19
        /*0056*/ 	.short	0x0018


	//----- nvinfo : EIATTR_PARAM_CBANK
	.align		4
        /*0058*/ 	.byte	0x04, 0x0a
        /*005a*/ 	.short	(.L_29 - .L_28)
	.align		4
.L_28:
        /*005c*/ 	.word	index@(.nv.constant0._Z15computeHistScanPiiS_)
        /*0060*/ 	.short	0x0380
        /*0062*/ 	.short	0x0018


	//----- nvinfo : EIATTR_SW_WAR
	.align		4
.L_29:
        /*0064*/ 	.byte	0x04, 0x36
        /*0066*/ 	.short	(.L_31 - .L_30)
.L_30:
        /*0068*/ 	.word	0x00000008
.L_31:


//--------------------- .nv.info._Z16scanExclusiveBlkPiiS_S_ --------------------------
	.section	.nv.info._Z16scanExclusiveBlkPiiS_S_,"",@"SHT_CUDA_INFO"
	.sectionflags	@""
	.align	4


	//----- nvinfo : EIATTR_CUDA_API_VERSION
	.align		4
        /*0000*/ 	.byte	0x04, 0x37
        /*0002*/ 	.short	(.L_33 - .L_32)
.L_32:
        /*0004*/ 	.word	0x00000082


	//----- nvinfo : EIATTR_KPARAM_INFO
	.align		4
.L_33:
        /*0008*/ 	.byte	0x04, 0x17
        /*000a*/ 	.short	(.L_35 - .L_34)
.L_34:
        /*000c*/ 	.word	0x00000000
        /*0010*/ 	.short	0x0003
        /*0012*/ 	.short	0x0018
        /*0014*/ 	.byte	0x00, 0xf5, 0x21, 0x00


	//----- nvinfo : EIATTR_KPARAM_INFO
	.align		4
.L_35:
        /*0018*/ 	.byte	0x04, 0x17
        /*001a*/ 	.short	(.L_37 - .L_36)
.L_36:
        /*001c*/ 	.word	0x00000000
        /*0020*/ 	.short	0x0002
        /*0022*/ 	.short	0x0010
        /*0024*/ 	.byte	0x00, 0xf5, 0x21, 0x00


	//----- nvinfo : EIATTR_KPARAM_INFO
	.align		4
.L_37:
        /*0028*/ 	.byte	0x04, 0x17
        /*002a*/ 	.short	(.L_39 - .L_38)
.L_38:
        /*002c*/ 	.word	0x00000000
        /*0030*/ 	.short	0x0001
        /*0032*/ 	.short	0x0008
        /*0034*/ 	.byte	0x00, 0xf0, 0x11, 0x00


	//----- nvinfo : EIATTR_KPARAM_INFO
	.align		4
.L_39:
        /*0038*/ 	.byte	0x04, 0x17
        /*003a*/ 	.short	(.L_41 - .L_40)
.L_40:
        /*003c*/ 	.word	0x00000000
        /*0040*/ 	.short	0x0000
        /*0042*/ 	.short	0x0000
        /*0044*/ 	.byte	0x00, 0xf5, 0x21, 0x00


	//----- nvinfo : EIATTR_SPARSE_MMA_MASK
	.align		4
.L_41:
        /*0048*/ 	.byte	0x03, 0x50
        /*004a*/ 	.short	0x0000


	//----- nvinfo : EIATTR_MAXREG_COUNT
	.align		4
        /*004c*/ 	.byte	0x03, 0x1b
        /*004e*/ 	.short	0x00ff


	//----- nvinfo : EIATTR_NUM_BARRIERS
	.align		4
        /*0050*/ 	.byte	0x02, 0x4c
        /*0052*/ 	.byte	0x01
	.zero		1


	//----- nvinfo : EIATTR_MERCURY_ISA_VERSION
	.align		4
        /*0054*/ 	.byte	0x03, 0x5f
        /*0056*/ 	.short	0x0101


	//----- nvinfo : EIATTR_VRC_CTA_INIT_COUNT
	.align		4
        /*0058*/ 	.byte	0x02, 0x4a
	.zero		1
	.zero		1


	//----- nvinfo : EIATTR_EXIT_INSTR_OFFSETS
	.align		4
        /*005c*/ 	.byte	0x04, 0x1c
        /*005e*/ 	.short	(.L_43 - .L_42)


	//   ....[0]....
.L_42:
        /*0060*/ 	.word	0x000002e0


	//   ....[1]....
        /*0064*/ 	.word	0x00000340


	//----- nvinfo : EIATTR_CBANK_PARAM_SIZE
	.align		4
.L_43:
        /*0068*/ 	.byte	0x03, 0x19
        /*006a*/ 	.short	0x0020


	//----- nvinfo : EIATTR_PARAM_CBANK
	.align		4
        /*006c*/ 	.byte	0x04, 0x0a
        /*006e*/ 	.short	(.L_45 - .L_44)
	.align		4
.L_44:
        /*0070*/ 	.word	index@(.nv.constant0._Z16scanExclusiveBlkPiiS_S_)
        /*0074*/ 	.short	0x0380
        /*0076*/ 	.short	0x0020


	//----- nvinfo : EIATTR_SW_WAR
	.align		4
.L_45:
        /*0078*/ 	.byte	0x04, 0x36
        /*007a*/ 	.short	(.L_47 - .L_46)
.L_46:
        /*007c*/ 	.word	0x00000008
.L_47:


//--------------------- .nv.info._Z16computeHistogramPjiPiii --------------------------
	.section	.nv.info._Z16computeHistogramPjiPiii,"",@"SHT_CUDA_INFO"
	.sectionflags	@""
	.align	4


	//----- nvinfo : EIATTR_CUDA_API_VERSION
	.align		4
        /*0000*/ 	.byte	0x04, 0x37
        /*0002*/ 	.short	(.L_49 - .L_48)
.L_48:
        /*0004*/ 	.word	0x00000082


	//----- nvinfo : EIATTR_KPARAM_INFO
	.align		4
.L_49:
        /*0008*/ 	.byte	0x04, 0x17
        /*000a*/ 	.short	(.L_51 - .L_50)
.L_50:
        /*000c*/ 	.word	0x00000000
        /*0010*/ 	.short	0x0004
        /*0012*/ 	.short	0x001c
        /*0014*/ 	.byte	0x00, 0xf0, 0x11, 0x00


	//----- nvinfo : EIATTR_KPARAM_INFO
	.align		4
.L_51:
        /*0018*/ 	.byte	0x04, 0x17
        /*001a*/ 	.short	(.L_53 - .L_52)
.L_52:
        /*001c*/ 	.word	0x00000000
        /*0020*/ 	.short	0x0003
        /*0022*/ 	.short	0x0018
        /*0024*/ 	.byte	0x00, 0xf0, 0x11, 0x00


	//----- nvinfo : EIATTR_KPARAM_INFO
	.align		4
.L_53:
        /*0028*/ 	.byte	0x04, 0x17
        /*002a*/ 	.short	(.L_55 - .L_54)
.L_54:
        /*002c*/ 	.word	0x00000000
        /*0030*/ 	.short	0x0002
        /*0032*/ 	.short	0x0010
        /*0034*/ 	.byte	0x00, 0xf5, 0x21, 0x00


	//----- nvinfo : EIATTR_KPARAM_INFO
	.align		4
.L_55:
        /*0038*/ 	.byte	0x04, 0x17
        /*003a*/ 	.short	(.L_57 - .L_56)
.L_56:
        /*003c*/ 	.word	0x00000000
        /*0040*/ 	.short	0x0001
        /*0042*/ 	.short	0x0008
        /*0044*/ 	.byte	0x00, 0xf0, 0x11, 0x00


	//----- nvinfo : EIATTR_KPARAM_INFO
	.align		4
.L_57:
        /*0048*/ 	.byte	0x04, 0x17
        /*004a*/ 	.short	(.L_59 - .L_58)
.L_58:
        /*004c*/ 	.word	0x00000000
        /*0050*/ 	.short	0x0000
        /*0052*/ 	.short	0x0000
        /*0054*/ 	.byte	0x00, 0xf5, 0x21, 0x00


	//----- nvinfo : EIATTR_SPARSE_MMA_MASK
	.align		4
.L_59:
        /*0058*/ 	.byte	0x03, 0x50
        /*005a*/ 	.short	0x0000


	//----- nvinfo : EIATTR_MAXREG_COUNT
	.align		4
        /*005c*/ 	.byte	0x03, 0x1b
        /*005e*/ 	.short	0x00ff


	//----- nvinfo : EIATTR_NUM_BARRIERS
	.align		4
        /*0060*/ 	.byte	0x02, 0x4c
        /*0062*/ 	.byte	0x01
	.zero		1


	//----- nvinfo : EIATTR_MERCURY_ISA_VERSION
	.align		4
        /*0064*/ 	.byte	0x03, 0x5f
        /*0066*/ 	.short	0x0101


	//----- nvinfo : EIATTR_VRC_CTA_INIT_COUNT
	.align		4
        /*0068*/ 	.byte	0x02, 0x4a
	.zero		1
	.zero		1


	//----- nvinfo : EIATTR_EXIT_INSTR_OFFSETS
	.align		4
        /*006c*/ 	.byte	0x04, 0x1c
        /*006e*/ 	.short	(.L_61 - .L_60)


	//   ....[0]....
.L_60:
        /*0070*/ 	.word	0x00000a30


	//   ....[1]....
        /*0074*/ 	.word	0x00001160


	//   ....[2]....
        /*0078*/ 	.word	0x00001500


	//   ....[3]....
        /*007c*/ 	.word	0x00001710


	//   ....[4]....
        /*0080*/ 	.word	0x00001740


	//   ....[5]....
        /*0084*/ 	.word	0x000017d0


	//----- nvinfo : EIATTR_CRS_STACK_SIZE
	.align		4
.L_61:
        /*0088*/ 	.byte	0x04, 0x1e
        /*008a*/ 	.short	(.L_63 - .L_62)
.L_62:
        /*008c*/ 	.word	0x00000000


	//----- nvinfo : EIATTR_CBANK_PARAM_SIZE
	.align		4
.L_63:
        /*0090*/ 	.byte	0x03, 0x19
        /*0092*/ 	.short	0x0020


	//----- nvinfo : EIATTR_PARAM_CBANK
	.align		4
        /*0094*/ 	.byte	0x04, 0x0a
        /*0096*/ 	.short	(.L_65 - .L_64)
	.align		4
.L_64:
        /*0098*/ 	.word	index@(.nv.constant0._Z16computeHistogramPjiPiii)
        /*009c*/ 	.short	0x0380
        /*009e*/ 	.short	0x0020


	//----- nvinfo : EIATTR_SW_WAR
	.align		4
.L_65:
        /*00a0*/ 	.byte	0x04, 0x36
        /*00a2*/ 	.short	(.L_67 - .L_66)
.L_66:
        /*00a4*/ 	.word	0x00000008
.L_67:


//--------------------- .nv.callgraph             --------------------------
	.section	.nv.callgraph,"",@"SHT_CUDA_CALLGRAPH"
	.align	4
	.sectionentsize	8
	.align		4
        /*0000*/ 	.word	0x00000000
	.align		4
        /*0004*/ 	.word	0xffffffff
	.align		4
        /*0008*/ 	.word	0x00000000
	.align		4
        /*000c*/ 	.word	0xfffffffe
	.align		4
        /*0010*/ 	.word	0x00000000
	.align		4
        /*0014*/ 	.word	0xfffffffd
	.align		4
        /*0018*/ 	.word	0x00000000
	.align		4
        /*001c*/ 	.word	0xfffffffc


//--------------------- .text._Z15computeHistScanPiiS_ --------------------------
	.section	.text._Z15computeHistScanPiiS_,"ax",@progbits
	.align	128
        .global         _Z15computeHistScanPiiS_
        .type           _Z15computeHistScanPiiS_,@function
        .size           _Z15computeHistScanPiiS_,(.L_x_44 - _Z15computeHistScanPiiS_)
        .other          _Z15computeHistScanPiiS_,@"STO_CUDA_ENTRY STV_DEFAULT"
_Z15computeHistScanPiiS_:
.text._Z15computeHistScanPiiS_:
[----:B------:R-:W-:Y:S01]  /*0000*/  LDC R1, c[0x0][0x37c] ;  /* 0x0000df00ff017b82 */ /* 0x000fe20000000800 */
[----:B------:R-:W0:Y:S01]  /*0010*/  S2R R9, SR_CTAID.X ;  /* 0x0000000000097919 */ /* 0x000e220000002500 */
[----:B------:R-:W0:Y:S01]  /*0020*/  LDCU UR4, c[0x0][0x360] ;  /* 0x00006c00ff0477ac */ /* 0x000e220008000800 */
[----:B------:R-:W0:Y:S01]  /*0030*/  S2R R0, SR_TID.X ;  /* 0x0000000000007919 */ /* 0x000e220000002100 */
[----:B------:R-:W1:Y:S01]  /*0040*/  LDCU UR5, c[0x0][0x388] ;  /* 0x00007100ff0577ac */ /* 0x000e620008000800 */
[----:B0-----:R-:W-:-:S05]  /*0050*/  IMAD R7, R9, UR4, R0 ;  /* 0x0000000409077c24 */ /* 0x001fca000f8e0200 */
[----:B-1----:R-:W-:-:S04]  /*0060*/  ISETP.GE.AND P0, PT, R7, UR5, PT ;  /* 0x0000000507007c0c */ /* 0x002fc8000bf06270 */
[----:B------:R-:W-:-:S13]  /*0070*/  ISETP.EQ.OR P0, PT, R9, RZ, P0 ;  /* 0x000000ff0900720c */ /* 0x000fda0000702670 */
[----:B------:R-:W-:Y:S05]  /*0080*/  @P0 EXIT ;  /* 0x000000000000094d */ /* 0x000fea0003800000 */
[----:B------:R-:W0:Y:S01]  /*0090*/  LDC.64 R2, c[0x0][0x390] ;  /* 0x0000e400ff027b82 */ /* 0x000e220000000a00 */
[----:B------:R-:W1:Y:S01]  /*00a0*/  LDCU.64 UR4, c[0x0][0x358] ;  /* 0x00006b00ff0477ac */ /* 0x000e620008000a00 */
[----:B------:R-:W-:-:S06]  /*00b0*/  IADD3 R9, PT, PT, R9, -0x1, RZ ;  /* 0xffffffff09097810 */ /* 0x000fcc0007ffe0ff */
[----:B------:R-:W2:Y:S01]  /*00c0*/  LDC.64 R4, c[0x0][0x380] ;  /* 0x0000e000ff047b82 */ /* 0x000ea20000000a00 */
[----:B0-----:R-:W-:-:S06]  /*00d0*/  IMAD.WIDE.U32 R2, R9, 0x4, R2 ;  /* 0x0000000409027825 */ /* 0x001fcc00078e0002 */
[----:B-1----:R-:W3:Y:S01]  /*00e0*/  LDG.E R2, desc[UR4][R2.64] ;  /* 0x0000000402027981 */ /* 0x002ee2000c1e1900 */
[----:B--2---:R-:W-:-:S05]  /*00f0*/  IMAD.WIDE R4, R7, 0x4, R4 ;  /* 0x0000000407047825 */ /* 0x004fca00078e0204 */
[----:B------:R-:W3:Y:S02]  /*0100*/  LDG.E R7, desc[UR4][R4.64] ;  /* 0x0000000404077981 */ /* 0x000ee4000c1e1900 */
[----:B---3--:R-:W-:-:S05]  /*0110*/  IADD3 R7, PT, PT, R2, R7, RZ ;  /* 0x0000000702077210 */ /* 0x008fca0007ffe0ff */
[----:B------:R-:W-:Y:S01]  /*0120*/  STG.E desc[UR4][R4.64], R7 ;  /* 0x0000000704007986 */ /* 0x000fe2000c101904 */
[----:B------:R-:W-:Y:S05]  /*0130*/  EXIT ;  /* 0x000000000000794d */ /* 0x000fea0003800000 */
.L_x_0:
[----:B------:R-:W-:-:S00]  /*0140*/  BRA `(.L_x_0) ;  /* 0xfffffffc00fc7947 */ /* 0x000fc0000383ffff */
[----:B------:R-:W-:-:S00]  /*0150*/  NOP ;  /* 0x0000000000007918 */ /* 0x000fc00000000000 */
        /* <DEDUP_REMOVED lines=10> */
.L_x_44:


//--------------------- .text._Z16scanExclusiveBlkPiiS_S_ --------------------------
	.section	.text._Z16scanExclusiveBlkPiiS_S_,"ax",@progbits
	.align	128
        .global         _Z16scanExclusiveBlkPiiS_S_
        .type           _Z16scanExclusiveBlkPiiS_S_,@function
        .size           _Z16scanExclusiveBlkPiiS_S_,(.L_x_45 - _Z16scanExclusiveBlkPiiS_S_)
        .other          _Z16scanExclusiveBlkPiiS_S_,@"STO_CUDA_ENTRY STV_DEFAULT"
_Z16scanExclusiveBlkPiiS_S_:
.text._Z16scanExclusiveBlkPiiS_S_:
[----:B------:R-:W-:Y:S01]  /*0000*/  LDC R1, c[0x0][0x37c] ;  /* 0x0000df00ff017b82 */ /* 0x000fe20000000800 */
[----:B------:R-:W0:Y:S01]  /*0010*/  S2R R9, SR_CTAID.X ;  /* 0x0000000000097919 */ /* 0x000e220000002500 */
[----:B------:R-:W0:Y:S01]  /*0020*/  LDCU UR8, c[0x0][0x360] ;  /* 0x00006c00ff0877ac */ /* 0x000e220008000800 */
[----:B------:R-:W0:Y:S01]  /*0030*/  S2R R4, SR_TID.X ;  /* 0x0000000000047919 */ /* 0x000e220000002100 */
[----:B------:R-:W1:Y:S01]  /*0040*/  LDCU UR4, c[0x0][0x388] ;  /* 0x00007100ff0477ac */ /* 0x000e620008000800 */
[----:B------:R-:W2:Y:S01]  /*0050*/  LDCU.64 UR6, c[0x0][0x358] ;  /* 0x00006b00ff0677ac */ /* 0x000ea20008000a00 */
[----:B0-----:R-:W-:-:S05]  /*0060*/  IMAD R5, R9, UR8, R4 ;  /* 0x0000000809057c24 */ /* 0x001fca000f8e0204 */
[----:B-1----:R-:W-:-:S04]  /*0070*/  ISETP.GE.AND P0, PT, R5, UR4, PT ;  /* 0x0000000405007c0c */ /* 0x002fc8000bf06270 */
[----:B------:R-:W-:-:S13]  /*0080*/  ISETP.LT.OR P0, PT, R5, 0x1, P0 ;  /* 0x000000010500780c */ /* 0x000fda0000701670 */
[----:B------:R-:W0:Y:S01]  /*0090*/  @!P0 LDC.64 R2, c[0x0][0x380] ;  /* 0x0000e000ff028b82 */ /* 0x000e220000000a00 */
[----:B------:R-:W-:-:S04]  /*00a0*/  @!P0 VIADD R7, R5, 0xffffffff ;  /* 0xffffffff05078836 */ /* 0x000fc80000000000 */
[----:B0-----:R-:W-:-:S06]  /*00b0*/  @!P0 IMAD.WIDE.U32 R2, R7, 0x4, R2 ;  /* 0x0000000407028825 */ /* 0x001fcc00078e0002 */
[----:B--2---:R-:W2:Y:S01]  /*00c0*/  @!P0 LDG.E R3, desc[UR6][R2.64] ;  /* 0x0000000602038981 */ /* 0x004ea2000c1e1900 */
[----:B------:R-:W0:Y:S01]  /*00d0*/  S2UR UR5, SR_CgaCtaId ;  /* 0x00000000000579c3 */ /* 0x000e220000008800 */
[----:B------:R-:W-:Y:S01]  /*00e0*/  UMOV UR4, 0x400 ;  /* 0x0000040000047882 */ /* 0x000fe20000000000 */
[----:B------:R-:W-:Y:S02]  /*00f0*/  UISETP.GE.U32.AND UP0, UPT, UR8, 0x2, UPT ;  /* 0x000000020800788c */ /* 0x000fe4000bf06070 */
[----:B0-----:R-:W-:-:S06]  /*0100*/  ULEA UR4, UR5, UR4, 0x18 ;  /* 0x0000000405047291 */ /* 0x001fcc000f8ec0ff */
[----:B------:R-:W-:-:S05]  /*0110*/  LEA R0, R4, UR4, 0x2 ;  /* 0x0000000404007c11 */ /* 0x000fca000f8e10ff */
[----:B--2---:R0:W-:Y:S04]  /*0120*/  @!P0 STS [R0], R3 ;  /* 0x0000000300008388 */ /* 0x0041e80000000800 */
[----:B------:R0:W-:Y:S01]  /*0130*/  @P0 STS [R0], RZ ;  /* 0x000000ff00000388 */ /* 0x0001e20000000800 */
[----:B------:R-:W-:Y:S06]  /*0140*/  BAR.SYNC.DEFER_BLOCKING 0x0 ;  /* 0x0000000000007b1d */ /* 0x000fec0000010000 */
[----:B------:R-:W-:Y:S05]  /*0150*/  BRA.U !UP0, `(.L_x_1) ;  /* 0x0000000108387547 */ /* 0x000fea000b800000 */
[----:B------:R-:W-:-:S05]  /*0160*/  UMOV UR5, 0x1 ;  /* 0x0000000100057882 */ /* 0x000fca0000000000 */
.L_x_2:
[----:B------:R-:W-:Y:S01]  /*0170*/  ISETP.GE.U32.AND P0, PT, R4, UR5, PT ;  /* 0x0000000504007c0c */ /* 0x000fe2000bf06070 */
[----:B------:R-:W-:-:S12]  /*0180*/  IMAD.MOV.U32 R2, RZ, RZ, RZ ;  /* 0x000000ffff027224 */ /* 0x000fd800078e00ff */
[----:B0-----:R-:W-:Y:S01]  /*0190*/  @P0 VIADD R3, R4, -UR5 ;  /* 0x8000000504030c36 */ /* 0x001fe20008000000 */
[----:B------:R-:W-:-:S04]  /*01a0*/  USHF.L.U32 UR5, UR5, 0x1, URZ ;  /* 0x0000000105057899 */ /* 0x000fc800080006ff */
[----:B------:R-:W-:Y:S01]  /*01b0*/  @P0 LEA R3, R3, UR4, 0x2 ;  /* 0x0000000403030c11 */ /* 0x000fe2000f8e10ff */
[----:B------:R-:W-:-:S04]  /*01c0*/  UISETP.GE.U32.AND UP0, UPT, UR5, UR8, UPT ;  /* 0x000000080500728c */ /* 0x000fc8000bf06070 */
[----:B------:R-:W-:Y:S01]  /*01d0*/  @P0 LDS R2, [R3] ;  /* 0x0000000003020984 */ /* 0x000fe20000000800 */
[----:B------:R-:W-:Y:S06]  /*01e0*/  BAR.SYNC.DEFER_BLOCKING 0x0 ;  /* 0x0000000000007b1d */ /* 0x000fec0000010000 */
[----:B-1----:R-:W0:Y:S02]  /*01f0*/  LDS R7, [R0] ;  /* 0x0000000000077984 */ /* 0x002e240000000800 */
[----:B0-----:R-:W-:-:S05]  /*0200*/  IMAD.IADD R7, R7, 0x1, R2 ;  /* 0x0000000107077824 */ /* 0x001fca00078e0202 */
[----:B------:R1:W-:Y:S01]  /*0210*/  STS [R0], R7 ;  /* 0x0000000700007388 */ /* 0x0003e20000000800 */
[----:B------:R-:W-:Y:S06]  /*0220*/  BAR.SYNC.DEFER_BLOCKING 0x0 ;  /* 0x0000000000007b1d */ /* 0x000fec0000010000 */
[----:B------:R-:W-:Y:S05]  /*0230*/  BRA.U !UP0, `(.L_x_2) ;  /* 0xfffffffd08cc7547 */ /* 0x000fea000b83ffff */
.L_x_1:
[----:B------:R-:W2:Y:S01]  /*0240*/  LDCU UR5, c[0x0][0x388] ;  /* 0x00007100ff0577ac */ /* 0x000ea20008000800 */
[----:B------:R-:W3:Y:S01]  /*0250*/  LDCU.64 UR10, c[0x0][0x398] ;  /* 0x00007300ff0a77ac */ /* 0x000ee20008000a00 */
[----:B--2---:R-:W-:Y:S02]  /*0260*/  ISETP.GE.AND P1, PT, R5, UR5, PT ;  /* 0x0000000505007c0c */ /* 0x004fe4000bf26270 */
[----:B---3--:R-:W-:-:S04]  /*0270*/  ISETP.NE.U32.AND P0, PT, RZ, UR10, PT ;  /* 0x0000000aff007c0c */ /* 0x008fc8000bf05070 */
[----:B------:R-:W-:-:S04]  /*0280*/  ISETP.NE.AND.EX P0, PT, RZ, UR11, PT, P0 ;  /* 0x0000000bff007c0c */ /* 0x000fc8000bf05300 */
[----:B------:R-:W-:-:S03]  /*0290*/  ISETP.NE.OR P0, PT, R4, RZ, !P0 ;  /* 0x000000ff0400720c */ /* 0x000fc60004705670 */
[----:B-1----:R-:W1:Y:S01]  /*02a0*/  @!P1 LDS R7, [R0] ;  /* 0x0000000000079984 */ /* 0x002e620000000800 */
[----:B0-----:R-:W0:Y:S02]  /*02b0*/  @!P1 LDC.64 R2, c[0x0][0x390] ;  /* 0x0000e400ff029b82 */ /* 0x001e240000000a00 */
[----:B0-----:R-:W-:-:S05]  /*02c0*/  @!P1 IMAD.WIDE R2, R5, 0x4, R2 ;  /* 0x0000000405029825 */ /* 0x001fca00078e0202 */
[----:B-1----:R0:W-:Y:S02]  /*02d0*/  @!P1 STG.E desc[UR6][R2.64], R7 ;  /* 0x0000000702009986 */ /* 0x0021e4000c101906 */
[----:B------:R-:W-:Y:S05]  /*02e0*/  @P0 EXIT ;  /* 0x000000000000094d */ /* 0x000fea0003800000 */
[----:B------:R-:W-:Y:S01]  /*02f0*/  ULEA UR5, UR8, UR4, 0x2 ;  /* 0x0000000408057291 */ /* 0x000fe2000f8e10ff */
[----:B0-----:R-:W0:Y:S08]  /*0300*/  LDC.64 R2, c[0x0][0x398] ;  /* 0x0000e600ff027b82 */ /* 0x001e300000000a00 */
[----:B------:R-:W1:Y:S01]  /*0310*/  LDS R5, [UR5+-0x4] ;  /* 0xfffffc05ff057984 */ /* 0x000e620008000800 */
[----:B0-----:R-:W-:-:S05]  /*0320*/  IMAD.WIDE.U32 R2, R9, 0x4, R2 ;  /* 0x0000000409027825 */ /* 0x001fca00078e0002 */
[----:B-1----:R-:W-:Y:S01]  /*0330*/  STG.E desc[UR6][R2.64], R5 ;  /* 0x0000000502007986 */ /* 0x002fe2000c101906 */
[----:B------:R-:W-:Y:S05]  /*0340*/  EXIT ;  /* 0x000000000000794d */ /* 0x000fea0003800000 */
.L_x_3:
        /* <DEDUP_REMOVED lines=11> */
.L_x_45:


//--------------------- .text._Z16computeHistogramPjiPiii --------------------------
	.section	.text._Z16computeHistogramPjiPiii,"ax",@progbits
	.align	128
        .global         _Z16computeHistogramPjiPiii
        .type           _Z16computeHistogramPjiPiii,@function
        .size           _Z16computeHistogramPjiPiii,(.L_x_46 - _Z16computeHistogramPjiPiii)
        .other          _Z16computeHistogramPjiPiii,@"STO_CUDA_ENTRY STV_DEFAULT"
_Z16computeHistogramPjiPiii:
.text._Z16computeHistogramPjiPiii:
[----:B------:R-:W-:Y:S01]  /*0000*/  LDC R1, c[0x0][0x37c] ;  /* 0x0000df00ff017b82 */ /* 0x000fe20000000800 */
[----:B------:R-:W0:Y:S07]  /*0010*/  LDCU UR13, c[0x0][0x360] ;  /* 0x00006c00ff0d77ac */ /* 0x000e2e0008000800 */
[----:B------:R-:W1:Y:S01]  /*0020*/  LDC R3, c[0x0][0x360] ;  /* 0x0000d800ff037b82 */ /* 0x000e620000000800 */
[----:B------:R-:W2:Y:S01]  /*0030*/  LDCU UR6, c[0x0][0x398] ;  /* 0x00007300ff0677ac */ /* 0x000ea20008000800 */
[----:B------:R-:W-:Y:S01]  /*0040*/  UMOV UR4, URZ ;  /* 0x000000ff00047c82 */ /* 0x000fe20008000000 */
[----:B0-----:R-:W0:Y:S01]  /*0050*/  I2F.U32.RP R0, UR13 ;  /* 0x0000000d00007d06 */ /* 0x001e220008209000 */
[----:B------:R-:W-:-:S02]  /*0060*/  UISETP.NE.U32.AND UP2, UPT, UR13, URZ, UPT ;  /* 0x000000ff0d00728c */ /* 0x000fc4000bf45070 */
[----:B--2---:R-:W-:-:S05]  /*0070*/  UIADD3 UR10, UPT, UPT, UR6, -0x1, URZ ;  /* 0xffffffff060a7890 */ /* 0x004fca000fffe0ff */
[----:B0-----:R-:W0:Y:S02]  /*0080*/  MUFU.RCP R0, R0 ;  /* 0x0000000000007308 */ /* 0x001e240000001000 */
[----:B0-----:R-:W-:Y:S02]  /*0090*/  VIADD R2, R0, 0xffffffe ;  /* 0x0ffffffe00027836 */ /* 0x001fe40000000000 */
[----:B------:R-:W1:Y:S04]  /*00a0*/  S2R R0, SR_TID.X ;  /* 0x0000000000007919 */ /* 0x000e680000002100 */
[----:B------:R-:W0:Y:S02]  /*00b0*/  F2I.FTZ.U32.TRUNC.NTZ R2, R2 ;  /* 0x0000000200027305 */ /* 0x000e24000021f000 */
[----:B0-----:R-:W-:-:S13]  /*00c0*/  R2UR UR5, R2 ;  /* 0x00000000020572ca */ /* 0x001fda00000e0000 */
[----:B------:R-:W-:-:S04]  /*00d0*/  UIADD3 UR7, UPT, UPT, URZ, -UR5, URZ ;  /* 0x80000005ff077290 */ /* 0x000fc8000fffe0ff */
[----:B------:R-:W-:-:S04]  /*00e0*/  UIMAD UR7, UR7, UR13, URZ ;  /* 0x0000000d070772a4 */ /* 0x000fc8000f8e02ff */
[----:B------:R-:W-:-:S04]  /*00f0*/  UIMAD.WIDE.U32 UR4, UR5, UR7, UR4 ;  /* 0x00000007050472a5 */ /* 0x000fc8000f8e0004 */
[----:B------:R-:W-:-:S03]  /*0100*/  UIMAD.WIDE.U32 UR4, UR5, UR10, URZ ;  /* 0x0000000a050472a5 */ /* 0x000fc6000f8e00ff */
[----:B------:R-:W1:Y:S01]  /*0110*/  S2UR UR7, SR_CTAID.X ;  /* 0x00000000000779c3 */ /* 0x000e620000002500 */
[----:B------:R-:W-:-:S04]  /*0120*/  UIADD3 UR4, UPT, UPT, -UR5, URZ, URZ ;  /* 0x000000ff05047290 */ /* 0x000fc8000fffe1ff */
[----:B------:R-:W-:-:S04]  /*0130*/  UIMAD UR4, UR13, UR4, UR10 ;  /* 0x000000040d0472a4 */ /* 0x000fc8000f8e020a */
[----:B------:R-:W-:-:S11]  /*0140*/  UISETP.GE.U32.AND UP0, UPT, UR4, UR13, UPT ;  /* 0x0000000d0400728c */ /* 0x000fd6000bf06070 */
[----:B------:R-:W-:Y:S02]  /*0150*/  @UP0 UIADD3 UR4, UPT, UPT, UR4, -UR13, URZ ;  /* 0x8000000d04040290 */ /* 0x000fe4000fffe0ff */
[----:B------:R-:W-:Y:S02]  /*0160*/  @UP0 UIADD3 UR5, UPT, UPT, UR5, 0x1, URZ ;  /* 0x0000000105050890 */ /* 0x000fe4000fffe0ff */
[----:B------:R-:W-:Y:S01]  /*0170*/  UISETP.GE.U32.AND UP1, UPT, UR4, UR13, UPT ;  /* 0x0000000d0400728c */ /* 0x000fe2000bf26070 */
[----:B-1----:R-:W-:-:S10]  /*0180*/  IMAD R2, R3, UR7, R0 ;  /* 0x0000000703027c24 */ /* 0x002fd4000f8e0200 */
[----:B------:R-:W-:Y:S02]  /*0190*/  @UP1 UIADD3 UR5, UPT, UPT, UR5, 0x1, URZ ;  /* 0x0000000105051890 */ /* 0x000fe4000fffe0ff */
[----:B------:R-:W-:-:S04]  /*01a0*/  @!UP2 ULOP3.LUT UR5, URZ, UR13, URZ, 0x33, !UPT ;  /* 0x0000000dff05a292 */ /* 0x000fc8000f8e33ff */
[----:B------:R-:W-:Y:S02]  /*01b0*/  UISETP.GT.U32.AND UP0, UPT, UR5, 0x7ffffffe, UPT ;  /* 0x7ffffffe0500788c */ /* 0x000fe4000bf04070 */
[----:B------:R-:W-:-:S07]  /*01c0*/  UIADD3 UR11, UPT, UPT, UR5, 0x1, URZ ;  /* 0x00000001050b7890 */ /* 0x000fce000fffe0ff */
[----:B------:R-:W-:Y:S05]  /*01d0*/  BRA.U UP0, `(.L_x_4) ;  /* 0x0000000500c07547 */ /* 0x000fea000b800000 */
[----:B------:R-:W-:Y:S01]  /*01e0*/  UISETP.GE.U32.AND UP0, UPT, UR5, 0x7, UPT ;  /* 0x000000070500788c */ /* 0x000fe2000bf06070 */
[----:B------:R-:W-:Y:S01]  /*01f0*/  IMAD.MOV.U32 R5, RZ, RZ, RZ ;  /* 0x000000ffff057224 */ /* 0x000fe200078e00ff */
[----:B------:R-:W-:-:S04]  /*0200*/  ULOP3.LUT UR8, UR11, 0x7, URZ, 0xc0, !UPT ;  /* 0x000000070b087892 */ /* 0x000fc8000f8ec0ff */
[----:B------:R-:W-:-:S03]  /*0210*/  UISETP.NE.AND UP1, UPT, UR8, URZ, UPT ;  /* 0x000000ff0800728c */ /* 0x000fc6000bf25270 */
[----:B------:R-:W-:Y:S08]  /*0220*/  BRA.U !UP0, `(.L_x_5) ;  /* 0x0000000108b87547 */ /* 0x000ff0000b800000 */
[----:B------:R-:W0:Y:S01]  /*0230*/  S2UR UR6, SR_CgaCtaId ;  /* 0x00000000000679c3 */ /* 0x000e220000008800 */
[----:B------:R-:W-:Y:S01]  /*0240*/  ULOP3.LUT UR9, UR11, 0xfffffff8, URZ, 0xc0, !UPT ;  /* 0xfffffff80b097892 */ /* 0x000fe2000f8ec0ff */
[C---:B------:R-:W-:Y:S01]  /*0250*/  SHF.L.U32 R4, R0.reuse, 0x2, RZ ;  /* 0x0000000200047819 */ /* 0x040fe200000006ff */
[----:B------:R-:W-:Y:S01]  /*0260*/  VIADD R14, R0, UR13 ;  /* 0x0000000d000e7c36 */ /* 0x000fe20008000000 */
[----:B------:R-:W-:Y:S01]  /*0270*/  UMOV UR4, 0x400 ;  /* 0x0000040000047882 */ /* 0x000fe20000000000 */
[----:B------:R-:W-:Y:S01]  /*0280*/  IMAD.MOV.U32 R12, RZ, RZ, R0 ;  /* 0x000000ffff0c7224 */ /* 0x000fe200078e0000 */
[----:B------:R-:W1:Y:S01]  /*0290*/  LDCU UR7, c[0x0][0x398] ;  /* 0x00007300ff0777ac */ /* 0x000e620008000800 */
[C-C-:B------:R-:W-:Y:S01]  /*02a0*/  IMAD R6, R3.reuse, 0x8, R4.reuse ;  /* 0x0000000803067824 */ /* 0x140fe200078e0204 */
[----:B------:R-:W-:Y:S01]  /*02b0*/  MOV R5, UR9 ;  /* 0x0000000900057c02 */ /* 0x000fe20008000f00 */
[C-C-:B------:R-:W-:Y:S01]  /*02c0*/  IMAD R7, R3.reuse, 0xc, R4.reuse ;  /* 0x0000000c03077824 */ /* 0x140fe200078e0204 */
[----:B------:R-:W-:Y:S01]  /*02d0*/  UIADD3 UR12, UPT, UPT, -UR9, URZ, URZ ;  /* 0x000000ff090c7290 */ /* 0x000fe2000fffe1ff */
[----:B------:R-:W-:-:S02]  /*02e0*/  IMAD R8, R3, 0x10, R4 ;  /* 0x0000001003087824 */ /* 0x000fc400078e0204 */
[C-C-:B------:R-:W-:Y:S02]  /*02f0*/  IMAD R9, R3.reuse, 0x14, R4.reuse ;  /* 0x0000001403097824 */ /* 0x140fe400078e0204 */
[C-C-:B------:R-:W-:Y:S02]  /*0300*/  IMAD R10, R3.reuse, 0x18, R4.reuse ;  /* 0x00000018030a7824 */ /* 0x140fe400078e0204 */
[----:B------:R-:W-:Y:S01]  /*0310*/  IMAD R11, R3, 0x1c, R4 ;  /* 0x0000001c030b7824 */ /* 0x000fe200078e0204 */
[----:B01----:R-:W-:-:S12]  /*0320*/  ULEA UR4, UR6, UR4, 0x18 ;  /* 0x0000000406047291 */ /* 0x003fd8000f8ec0ff */
.L_x_6:
[C---:B0-----:R-:W-:Y:S01]  /*0330*/  VIADD R13, R12.reuse, UR13 ;  /* 0x0000000d0c0d7c36 */ /* 0x041fe20008000000 */
[----:B------:R-:W-:Y:S01]  /*0340*/  UMOV UR6, UR7 ;  /* 0x0000000700067c82 */ /* 0x000fe20008000000 */
[----:B------:R-:W-:Y:S01]  /*0350*/  UIADD3 UR12, UPT, UPT, UR12, 0x8, URZ ;  /* 0x000000080c0c7890 */ /* 0x000fe2000fffe0ff */
[----:B------:R-:W-:Y:S01]  /*0360*/  ISETP.GE.AND P6, PT, R12, UR6, PT ;  /* 0x000000060c007c0c */ /* 0x000fe2000bfc6270 */
[C---:B------:R-:W-:Y:S01]  /*0370*/  VIADD R15, R13.reuse, UR13 ;  /* 0x0000000d0d0f7c36 */ /* 0x040fe20008000000 */
[----:B------:R-:W-:Y:S01]  /*0380*/  ISETP.GE.AND P5, PT, R13, UR6, PT ;  /* 0x000000060d007c0c */ /* 0x000fe2000bfa6270 */
[----:B------:R-:W-:Y:S01]  /*0390*/  UISETP.NE.AND UP0, UPT, UR12, URZ, UPT ;  /* 0x000000ff0c00728c */ /* 0x000fe2000bf05270 */
[----:B------:R-:W-:Y:S01]  /*03a0*/  LEA R12, R3, R12, 0x3 ;  /* 0x0000000c030c7211 */ /* 0x000fe200078e18ff */
[C---:B------:R-:W-:Y:S01]  /*03b0*/  VIADD R16, R15.reuse, UR13 ;  /* 0x0000000d0f107c36 */ /* 0x040fe20008000000 */
[----:B------:R-:W-:-:S04]  /*03c0*/  ISETP.GE.AND P4, PT, R15, UR6, PT ;  /* 0x000000060f007c0c */ /* 0x000fc8000bf86270 */
[C---:B------:R-:W-:Y:S02]  /*03d0*/  IADD3 R17, PT, PT, R16.reuse, UR13, RZ ;  /* 0x0000000d10117c10 */ /* 0x040fe4000fffe0ff */
[----:B------:R-:W-:Y:S01]  /*03e0*/  ISETP.GE.AND P3, PT, R16, UR6, PT ;  /* 0x0000000610007c0c */ /* 0x000fe2000bf66270 */
[----:B------:R0:W-:Y:S01]  /*03f0*/  @!P6 STS [R4+UR4], RZ ;  /* 0x000000ff0400e988 */ /* 0x0001e20008000804 */
[C---:B------:R-:W-:Y:S01]  /*0400*/  ISETP.GE.AND P2, PT, R17.reuse, UR6, PT ;  /* 0x0000000611007c0c */ /* 0x040fe2000bf46270 */
[----:B------:R-:W-:-:S04]  /*0410*/  VIADD R18, R17, UR13 ;  /* 0x0000000d11127c36 */ /* 0x000fc80008000000 */
[C---:B------:R-:W-:Y:S01]  /*0420*/  VIADD R19, R18.reuse, UR13 ;  /* 0x0000000d12137c36 */ /* 0x040fe20008000000 */
[----:B------:R-:W-:-:S03]  /*0430*/  ISETP.GE.AND P1, PT, R18, UR6, PT ;  /* 0x0000000612007c0c */ /* 0x000fc6000bf26270 */
[C---:B------:R-:W-:Y:S01]  /*0440*/  VIADD R13, R19.reuse, UR13 ;  /* 0x0000000d130d7c36 */ /* 0x040fe20008000000 */
[----:B------:R-:W-:-:S04]  /*0450*/  ISETP.GE.AND P0, PT, R19, UR6, PT ;  /* 0x0000000613007c0c */ /* 0x000fc8000bf06270 */
[----:B------:R-:W-:Y:S02]  /*0460*/  ISETP.GE.AND P6, PT, R13, UR6, PT ;  /* 0x000000060d007c0c */ /* 0x000fe4000bfc6270 */
[----:B------:R-:W-:-:S05]  /*0470*/  @!P5 LEA R13, R14, UR4, 0x2 ;  /* 0x000000040e0ddc11 */ /* 0x000fca000f8e10ff */
[----:B------:R0:W-:Y:S04]  /*0480*/  @!P5 STS [R13], RZ ;  /* 0x000000ff0d00d388 */ /* 0x0001e80000000800 */
[----:B------:R0:W-:Y:S04]  /*0490*/  @!P4 STS [R6+UR4], RZ ;  /* 0x000000ff0600c988 */ /* 0x0001e80008000804 */
[----:B------:R0:W-:Y:S04]  /*04a0*/  @!P3 STS [R7+UR4], RZ ;  /* 0x000000ff0700b988 */ /* 0x0001e80008000804 */
[----:B------:R0:W-:Y:S04]  /*04b0*/  @!P2 STS [R8+UR4], RZ ;  /* 0x000000ff0800a988 */ /* 0x0001e80008000804 */
[----:B------:R0:W-:Y:S04]  /*04c0*/  @!P1 STS [R9+UR4], RZ ;  /* 0x000000ff09009988 */ /* 0x0001e80008000804 */
[----:B------:R0:W-:Y:S04]  /*04d0*/  @!P0 STS [R10+UR4], RZ ;  /* 0x000000ff0a008988 */ /* 0x0001e80008000804 */
[----:B------:R0:W-:Y:S01]  /*04e0*/  @!P6 STS [R11+UR4], RZ ;  /* 0x000000ff0b00e988 */ /* 0x0001e20008000804 */
[----:B------:R-:W-:Y:S01]  /*04f0*/  ULEA UR4, UR13, UR4, 0x5 ;  /* 0x000000040d047291 */ /* 0x000fe2000f8e28ff */
[----:B------:R-:W-:Y:S11]  /*0500*/  BRA.U UP0, `(.L_x_6) ;  /* 0xfffffffd00887547 */ /* 0x000ff6000b83ffff */
.L_x_5:
[----:B------:R-:W-:Y:S05]  /*0510*/  BRA.U !UP1, `(.L_x_4) ;  /* 0x0000000109f07547 */ /* 0x000fea000b800000 */
[----:B------:R-:W-:Y:S02]  /*0520*/  UISETP.GE.U32.AND UP0, UPT, UR8, 0x4, UPT ;  /* 0x000000040800788c */ /* 0x000fe4000bf06070 */
[----:B------:R-:W-:-:S07]  /*0530*/  ULOP3.LUT UP1, UR4, UR11, 0x3, URZ, 0xc0, !UPT ;  /* 0x000000030b047892 */ /* 0x000fce000f82c0ff */
[----:B------:R-:W-:Y:S05]  /*0540*/  BRA.U !UP0, `(.L_x_7) ;  /* 0x0000000108747547 */ /* 0x000fea000b800000 */
[C---:B0-----:R-:W-:Y:S01]  /*0550*/  IMAD R4, R5.reuse, UR13, R0 ;  /* 0x0000000d05047c24 */ /* 0x041fe2000f8e0200 */
[----:B------:R-:W-:-:S03]  /*0560*/  IADD3 R5, PT, PT, R5, 0x4, RZ ;  /* 0x0000000405057810 */ /* 0x000fc60007ffe0ff */
[C---:B------:R-:W-:Y:S01]  /*0570*/  VIADD R6, R4.reuse, UR13 ;  /* 0x0000000d04067c36 */ /* 0x040fe20008000000 */
[----:B------:R-:W-:-:S03]  /*0580*/  ISETP.GE.AND P0, PT, R4, UR6, PT ;  /* 0x0000000604007c0c */ /* 0x000fc6000bf06270 */
[C---:B------:R-:W-:Y:S01]  /*0590*/  VIADD R7, R6.reuse, UR13 ;  /* 0x0000000d06077c36 */ /* 0x040fe20008000000 */
[----:B------:R-:W-:-:S03]  /*05a0*/  ISETP.GE.AND P1, PT, R6, UR6, PT ;  /* 0x0000000606007c0c */ /* 0x000fc6000bf26270 */
[C---:B------:R-:W-:Y:S01]  /*05b0*/  VIADD R8, R7.reuse, UR13 ;  /* 0x0000000d07087c36 */ /* 0x040fe20008000000 */
[----:B------:R-:W-:-:S04]  /*05c0*/  ISETP.GE.AND P2, PT, R7, UR6, PT ;  /* 0x0000000607007c0c */ /* 0x000fc8000bf46270 */
[----:B------:R-:W-:Y:S01]  /*05d0*/  ISETP.GE.AND P3, PT, R8, UR6, PT ;  /* 0x0000000608007c0c */ /* 0x000fe2000bf66270 */
[----:B------:R-:W0:Y:S01]  /*05e0*/  @!P0 S2R R10, SR_CgaCtaId ;  /* 0x00000000000a8919 */ /* 0x000e220000008800 */
[----:B------:R-:W-:-:S03]  /*05f0*/  @!P0 MOV R9, 0x400 ;  /* 0x0000040000098802 */ /* 0x000fc60000000f00 */
[----:B------:R-:W1:Y:S01]  /*0600*/  @!P1 S2R R12, SR_CgaCtaId ;  /* 0x00000000000c9919 */ /* 0x000e620000008800 */
[----:B------:R-:W-:-:S03]  /*0610*/  @!P1 MOV R11, 0x400 ;  /* 0x00000400000b9802 */ /* 0x000fc60000000f00 */
[----:B------:R-:W2:Y:S01]  /*0620*/  @!P2 S2R R14, SR_CgaCtaId ;  /* 0x00000000000ea919 */ /* 0x000ea20000008800 */
[----:B------:R-:W-:-:S03]  /*0630*/  @!P2 MOV R13, 0x400 ;  /* 0x00000400000da802 */ /* 0x000fc60000000f00 */
[----:B------:R-:W3:Y:S01]  /*0640*/  @!P3 S2R R16, SR_CgaCtaId ;  /* 0x000000000010b919 */ /* 0x000ee20000008800 */
[----:B------:R-:W-:Y:S02]  /*0650*/  @!P3 MOV R15, 0x400 ;  /* 0x00000400000fb802 */ /* 0x000fe40000000f00 */
[----:B0-----:R-:W-:Y:S02]  /*0660*/  @!P0 LEA R9, R10, R9, 0x18 ;  /* 0x000000090a098211 */ /* 0x001fe400078ec0ff */
[----:B-1----:R-:W-:Y:S02]  /*0670*/  @!P1 LEA R11, R12, R11, 0x18 ;  /* 0x0000000b0c0b9211 */ /* 0x002fe400078ec0ff */
[----:B------:R-:W-:Y:S02]  /*0680*/  @!P0 LEA R4, R4, R9, 0x2 ;  /* 0x0000000904048211 */ /* 0x000fe400078e10ff */
[----:B--2---:R-:W-:Y:S01]  /*0690*/  @!P2 LEA R14, R14, R13, 0x18 ;  /* 0x0000000d0e0ea211 */ /* 0x004fe200078ec0ff */
[----:B------:R-:W-:-:S02]  /*06a0*/  @!P1 IMAD R6, R6, 0x4, R11 ;  /* 0x0000000406069824 */ /* 0x000fc400078e020b */
[----:B------:R1:W-:Y:S01]  /*06b0*/  @!P0 STS [R4], RZ ;  /* 0x000000ff04008388 */ /* 0x0003e20000000800 */
[----:B---3--:R-:W-:Y:S01]  /*06c0*/  @!P3 LEA R15, R16, R15, 0x18 ;  /* 0x0000000f100fb211 */ /* 0x008fe200078ec0ff */
[----:B------:R-:W-:Y:S02]  /*06d0*/  @!P2 IMAD R7, R7, 0x4, R14 ;  /* 0x000000040707a824 */ /* 0x000fe400078e020e */
[----:B------:R1:W-:Y:S02]  /*06e0*/  @!P1 STS [R6], RZ ;  /* 0x000000ff06009388 */ /* 0x0003e40000000800 */
[----:B------:R-:W-:Y:S02]  /*06f0*/  @!P3 IMAD R8, R8, 0x4, R15 ;  /* 0x000000040808b824 */ /* 0x000fe400078e020f */
[----:B------:R1:W-:Y:S04]  /*0700*/  @!P2 STS [R7], RZ ;  /* 0x000000ff0700a388 */ /* 0x0003e80000000800 */
[----:B------:R1:W-:Y:S02]  /*0710*/  @!P3 STS [R8], RZ ;  /* 0x000000ff0800b388 */ /* 0x0003e40000000800 */
.L_x_7:
[----:B------:R-:W-:Y:S05]  /*0720*/  BRA.U !UP1, `(.L_x_4) ;  /* 0x00000001096c7547 */ /* 0x000fea000b800000 */
[----:B------:R-:W-:Y:S02]  /*0730*/  UISETP.NE.AND UP0, UPT, UR4, 0x1, UPT ;  /* 0x000000010400788c */ /* 0x000fe4000bf05270 */
[----:B------:R-:W-:-:S04]  /*0740*/  ULOP3.LUT UR7, UR5, 0x1, URZ, 0xc0, !UPT ;  /* 0x0000000105077892 */ /* 0x000fc8000f8ec0ff */
[----:B------:R-:W-:-:S03]  /*0750*/  UISETP.NE.U32.AND UP1, UPT, UR7, 0x1, UPT ;  /* 0x000000010700788c */ /* 0x000fc6000bf25070 */
[----:B------:R-:W-:Y:S08]  /*0760*/  BRA.U !UP0, `(.L_x_8) ;  /* 0x00000001083c7547 */ /* 0x000ff0000b800000 */
[C---:B01----:R-:W-:Y:S01]  /*0770*/  IMAD R4, R5.reuse, UR13, R0 ;  /* 0x0000000d05047c24 */ /* 0x043fe2000f8e0200 */
[----:B------:R-:W-:-:S03]  /*0780*/  IADD3 R5, PT, PT, R5, 0x2, RZ ;  /* 0x0000000205057810 */ /* 0x000fc60007ffe0ff */
[C---:B------:R-:W-:Y:S01]  /*0790*/  VIADD R6, R4.reuse, UR13 ;  /* 0x0000000d04067c36 */ /* 0x040fe20008000000 */
[----:B------:R-:W-:-:S04]  /*07a0*/  ISETP.GE.AND P0, PT, R4, UR6, PT ;  /* 0x0000000604007c0c */ /* 0x000fc8000bf06270 */
[----:B------:R-:W-:-:S09]  /*07b0*/  ISETP.GE.AND P1, PT, R6, UR6, PT ;  /* 0x0000000606007c0c */ /* 0x000fd2000bf26270 */
[----:B------:R-:W0:Y:S01]  /*07c0*/  @!P0 S2R R8, SR_CgaCtaId ;  /* 0x0000000000088919 */ /* 0x000e220000008800 */
[----:B------:R-:W-:-:S03]  /*07d0*/  @!P0 MOV R7, 0x400 ;  /* 0x0000040000078802 */ /* 0x000fc60000000f00 */
[----:B------:R-:W1:Y:S01]  /*07e0*/  @!P1 S2R R10, SR_CgaCtaId ;  /* 0x00000000000a9919 */ /* 0x000e620000008800 */
[----:B------:R-:W-:Y:S02]  /*07f0*/  @!P1 MOV R9, 0x400 ;  /* 0x0000040000099802 */ /* 0x000fe40000000f00 */
[----:B0-----:R-:W-:Y:S02]  /*0800*/  @!P0 LEA R7, R8, R7, 0x18 ;  /* 0x0000000708078211 */ /* 0x001fe400078ec0ff */
[----:B-1----:R-:W-:-:S03]  /*0810*/  @!P1 LEA R9, R10, R9, 0x18 ;  /* 0x000000090a099211 */ /* 0x002fc600078ec0ff */
[----:B------:R-:W-:Y:S02]  /*0820*/  @!P0 IMAD R4, R4, 0x4, R7 ;  /* 0x0000000404048824 */ /* 0x000fe400078e0207 */
[----:B------:R-:W-:-:S03]  /*0830*/  @!P1 IMAD R6, R6, 0x4, R9 ;  /* 0x0000000406069824 */ /* 0x000fc600078e0209 */
[----:B------:R2:W-:Y:S04]  /*0840*/  @!P0 STS [R4], RZ ;  /* 0x000000ff04008388 */ /* 0x0005e80000000800 */
[----:B------:R2:W-:Y:S02]  /*0850*/  @!P1 STS [R6], RZ ;  /* 0x000000ff06009388 */ /* 0x0005e40000000800 */
.L_x_8:
[----:B------:R-:W-:Y:S05]  /*0860*/  BRA.U !UP1, `(.L_x_4) ;  /* 0x00000001091c7547 */ /* 0x000fea000b800000 */
[----:B012---:R-:W-:-:S05]  /*0870*/  IMAD R4, R5, UR13, R0 ;  /* 0x0000000d05047c24 */ /* 0x007fca000f8e0200 */
[----:B------:R-:W-:-:S13]  /*0880*/  ISETP.GE.AND P0, PT, R4, UR6, PT ;  /* 0x0000000604007c0c */ /* 0x000fda000bf06270 */
[----:B------:R-:W0:Y:S01]  /*0890*/  @!P0 S2R R6, SR_CgaCtaId ;  /* 0x0000000000068919 */ /* 0x000e220000008800 */
[----:B------:R-:W-:-:S04]  /*08a0*/  @!P0 MOV R5, 0x400 ;  /* 0x0000040000058802 */ /* 0x000fc80000000f00 */
[----:B0-----:R-:W-:-:S05]  /*08b0*/  @!P0 LEA R5, R6, R5, 0x18 ;  /* 0x0000000506058211 */ /* 0x001fca00078ec0ff */
[----:B------:R-:W-:-:S05]  /*08c0*/  @!P0 IMAD R4, R4, 0x4, R5 ;  /* 0x0000000404048824 */ /* 0x000fca00078e0205 */
[----:B------:R3:W-:Y:S02]  /*08d0*/  @!P0 STS [R4], RZ ;  /* 0x000000ff04008388 */ /* 0x0007e40000000800 */
.L_x_4:
[----:B------:R-:W4:Y:S01]  /*08e0*/  LDCU UR4, c[0x0][0x388] ;  /* 0x00007100ff0477ac */ /* 0x000f220008000800 */
[----:B------:R-:W-:Y:S01]  /*08f0*/  BSSY.RECONVERGENT B0, `(.L_x_9) ;  /* 0x0000010000007945 */ /* 0x000fe20003800200 */
[----:B------:R-:W0:Y:S01]  /*0900*/  LDCU.64 UR8, c[0x0][0x358] ;  /* 0x00006b00ff0877ac */ /* 0x000e220008000a00 */
[----:B------:R-:W-:Y:S01]  /*0910*/  BAR.SYNC.DEFER_BLOCKING 0x0 ;  /* 0x0000000000007b1d */ /* 0x000fe20000010000 */
[----:B----4-:R-:W-:-:S13]  /*0920*/  ISETP.GE.AND P0, PT, R2, UR4, PT ;  /* 0x0000000402007c0c */ /* 0x010fda000bf06270 */
[----:B0-----:R-:W-:Y:S05]  /*0930*/  @P0 BRA `(.L_x_10) ;  /* 0x00000000002c0947 */ /* 0x001fea0003800000 */
[----:B-123--:R-:W0:Y:S01]  /*0940*/  LDC.64 R4, c[0x0][0x380] ;  /* 0x0000e000ff047b82 */ /* 0x00ee220000000a00 */
[----:B------:R-:W1:Y:S01]  /*0950*/  LDCU UR12, c[0x0][0x39c] ;  /* 0x00007380ff0c77ac */ /* 0x000e620008000800 */
[----:B0-----:R-:W-:-:S06]  /*0960*/  IMAD.WIDE R4, R2, 0x4, R4 ;  /* 0x0000000402047825 */ /* 0x001fcc00078e0204 */
[----:B------:R-:W1:Y:S01]  /*0970*/  LDG.E R4, desc[UR8][R4.64] ;  /* 0x0000000804047981 */ /* 0x000e62000c1e1900 */
[----:B------:R-:W0:Y:S01]  /*0980*/  S2UR UR7, SR_CgaCtaId ;  /* 0x00000000000779c3 */ /* 0x000e220000008800 */
[----:B------:R-:W-:Y:S02]  /*0990*/  UMOV UR4, 0x400 ;  /* 0x0000040000047882 */ /* 0x000fe40000000000 */
[----:B0-----:R-:W-:Y:S01]  /*09a0*/  ULEA UR4, UR7, UR4, 0x18 ;  /* 0x0000000407047291 */ /* 0x001fe2000f8ec0ff */
[----:B-1----:R-:W-:-:S04]  /*09b0*/  SHF.R.U32.HI R2, RZ, UR12, R4 ;  /* 0x0000000cff027c19 */ /* 0x002fc80008011604 */
[----:B------:R-:W-:-:S04]  /*09c0*/  LOP3.LUT R2, R2, UR10, RZ, 0xc0, !PT ;  /* 0x0000000a02027c12 */ /* 0x000fc8000f8ec0ff */
[----:B------:R-:W-:-:S05]  /*09d0*/  LEA R2, R2, UR4, 0x2 ;  /* 0x0000000402027c11 */ /* 0x000fca000f8e10ff */
[----:B------:R0:W-:Y:S02]  /*09e0*/  ATOMS.POPC.INC.32 RZ, [R2+URZ] ;  /* 0x0000000002ff7f8c */ /* 0x0001e4000d8000ff */
.L_x_10:
[----:B------:R-:W-:Y:S05]  /*09f0*/  BSYNC.RECONVERGENT B0 ;  /* 0x0000000000007941 */ /* 0x000fea0003800200 */
.L_x_9:
[----:B------:R-:W-:Y:S01]  /*0a00*/  BAR.SYNC.DEFER_BLOCKING 0x0 ;  /* 0x0000000000007b1d */ /* 0x000fe20000010000 */
[----:B------:R-:W-:-:S06]  /*0a10*/  UISETP.GT.U32.AND UP0, UPT, UR5, 0x7ffffffe, UPT ;  /* 0x7ffffffe0500788c */ /* 0x000fcc000bf04070 */
[----:B------:R-:W-:-:S13]  /*0a20*/  PLOP3.LUT P0, PT, PT, PT, UP0, 0x80, 0x8 ;  /* 0x000000000008781c */ /* 0x000fda0003f0f008 */
[----:B------:R-:W-:Y:S05]  /*0a30*/  @P0 EXIT ;  /* 0x000000000000094d */ /* 0x000fea0003800000 */
[----:B------:R-:W-:Y:S01]  /*0a40*/  UISETP.GE.U32.AND UP0, UPT, UR5, 0x7, UPT ;  /* 0x000000070500788c */ /* 0x000fe2000bf06070 */
[----:B------:R-:W-:Y:S01]  /*0a50*/  IMAD.MOV.U32 R5, RZ, RZ, RZ ;  /* 0x000000ffff057224 */ /* 0x000fe200078e00ff */
[----:B------:R-:W-:-:S07]  /*0a60*/  ULOP3.LUT UR12, UR11, 0x7, URZ, 0xc0, !UPT ;  /* 0x000000070b0c7892 */ /* 0x000fce000f8ec0ff */
[----:B------:R-:W-:Y:S05]  /*0a70*/  BRA.U !UP0, `(.L_x_11) ;  /* 0x0000000508b47547 */ /* 0x000fea000b800000 */
[----:B------:R-:W4:Y:S01]  /*0a80*/  S2UR UR6, SR_CgaCtaId ;  /* 0x00000000000679c3 */ /* 0x000f220000008800 */
[----:B------:R-:W-:Y:S01]  /*0a90*/  ULOP3.LUT UR14, UR11, 0xfffffff8, URZ, 0xc0, !UPT ;  /* 0xfffffff80b0e7892 */ /* 0x000fe2000f8ec0ff */
[C---:B0-----:R-:W-:Y:S01]  /*0aa0*/  VIADD R2, R0.reuse, UR13 ;  /* 0x0000000d00027c36 */ /* 0x041fe20008000000 */
[CC--:B-123--:R-:W-:Y:S01]  /*0ab0*/  LEA R4, R3.reuse, R0.reuse, 0x1 ;  /* 0x0000000003047211 */ /* 0x0cefe200078e08ff */
[----:B------:R-:W-:Y:S01]  /*0ac0*/  IMAD.SHL.U32 R6, R0, 0x4, RZ ;  /* 0x0000000400067824 */ /* 0x000fe200078e00ff */
[----:B------:R-:W-:Y:S01]  /*0ad0*/  MOV R18, R0 ;  /* 0x0000000000127202 */ /* 0x000fe20000000f00 */
[C-C-:B------:R-:W-:Y:S01]  /*0ae0*/  IMAD R8, R3.reuse, 0x3, R0.reuse ;  /* 0x0000000303087824 */ /* 0x140fe200078e0200 */
[----:B------:R-:W-:Y:S01]  /*0af0*/  MOV R17, R2 ;  /* 0x0000000200117202 */ /* 0x000fe20000000f00 */
[C-C-:B------:R-:W-:Y:S01]  /*0b00*/  IMAD R10, R3.reuse, 0x4, R0.reuse ;  /* 0x00000004030a7824 */ /* 0x140fe200078e0200 */
[----:B------:R-:W-:Y:S01]  /*0b10*/  UMOV UR4, 0x400 ;  /* 0x0000040000047882 */ /* 0x000fe20000000000 */
[C-C-:B------:R-:W-:Y:S01]  /*0b20*/  IMAD R12, R3.reuse, 0x5, R0.reuse ;  /* 0x00000005030c7824 */ /* 0x140fe200078e0200 */
[----:B------:R-:W0:Y:S01]  /*0b30*/  LDCU UR7, c[0x0][0x398] ;  /* 0x00007300ff0777ac */ /* 0x000e220008000800 */
[----:B------:R-:W-:-:S02]  /*0b40*/  IMAD R14, R3, 0x6, R0 ;  /* 0x00000006030e7824 */ /* 0x000fc400078e0200 */
[C---:B------:R-:W-:Y:S01]  /*0b50*/  IMAD R16, R3.reuse, 0x7, R0 ;  /* 0x0000000703107824 */ /* 0x040fe200078e0200 */
[----:B------:R-:W-:Y:S01]  /*0b60*/  UIADD3 UR10, UPT, UPT, -UR14, URZ, URZ ;  /* 0x000000ff0e0a7290 */ /* 0x000fe2000fffe1ff */
[C-C-:B------:R-:W-:Y:S02]  /*0b70*/  IMAD R7, R3.reuse, 0xc, R6.reuse ;  /* 0x0000000c03077824 */ /* 0x140fe400078e0206 */
[C-C-:B------:R-:W-:Y:S02]  /*0b80*/  IMAD R9, R3.reuse, 0x10, R6.reuse ;  /* 0x0000001003097824 */ /* 0x140fe400078e0206 */
[C-C-:B------:R-:W-:Y:S02]  /*0b90*/  IMAD R11, R3.reuse, 0x14, R6.reuse ;  /* 0x00000014030b7824 */ /* 0x140fe400078e0206 */
[C-C-:B------:R-:W-:Y:S02]  /*0ba0*/  IMAD R13, R3.reuse, 0x18, R6.reuse ;  /* 0x00000018030d7824 */ /* 0x140fe400078e0206 */
[----:B------:R-:W-:Y:S01]  /*0bb0*/  IMAD R15, R3, 0x1c, R6 ;  /* 0x0000001c030f7824 */ /* 0x000fe200078e0206 */
[----:B----4-:R-:W-:Y:S01]  /*0bc0*/  ULEA UR4, UR6, UR4, 0x18 ;  /* 0x0000000406047291 */ /* 0x010fe2000f8ec0ff */
[----:B------:R-:W-:-:S11]  /*0bd0*/  IMAD.U32 R5, RZ, RZ, UR14 ;  /* 0x0000000eff057e24 */ /* 0x000fd6000f8e00ff */
.L_x_28:
[C---:B01234-:R-:W-:Y:S01]  /*0be0*/  VIADD R19, R18.reuse, UR13 ;  /* 0x0000000d12137c36 */ /* 0x05ffe20008000000 */
[----:B0-----:R-:W-:Y:S01]  /*0bf0*/  UMOV UR6, UR7 ;  /* 0x0000000700067c82 */ /* 0x001fe20008000000 */
[----:B------:R-:W-:Y:S01]  /*0c00*/  BSSY.RECONVERGENT B0, `(.L_x_12) ;  /* 0x0000015000007945 */ /* 0x000fe20003800200 */
[----:B------:R-:W-:Y:S01]  /*0c10*/  ISETP.GE.AND P6, PT, R18, UR6, PT ;  /* 0x0000000612007c0c */ /* 0x000fe2000bfc6270 */
[C---:B------:R-:W-:Y:S01]  /*0c20*/  VIADD R20, R19.reuse, UR13 ;  /* 0x0000000d13147c36 */ /* 0x040fe20008000000 */
[----:B------:R-:W-:-:S04]  /*0c30*/  ISETP.GE.AND P1, PT, R19, UR6, PT ;  /* 0x0000000613007c0c */ /* 0x000fc8000bf26270 */
[C---:B------:R-:W-:Y:S02]  /*0c40*/  IADD3 R21, PT, PT, R20.reuse, UR13, RZ ;  /* 0x0000000d14157c10 */ /* 0x040fe4000fffe0ff */
[----:B------:R-:W-:Y:S02]  /*0c50*/  ISETP.GE.AND P0, PT, R20, UR6, PT ;  /* 0x0000000614007c0c */ /* 0x000fe4000bf06270 */
[----:B------:R-:W-:Y:S01]  /*0c60*/  P2R R24, PR, RZ, 0x2 ;  /* 0x00000002ff187803 */ /* 0x000fe20000000000 */
[C---:B------:R-:W-:Y:S01]  /*0c70*/  VIADD R22, R21.reuse, UR13 ;  /* 0x0000000d15167c36 */ /* 0x040fe20008000000 */
[----:B------:R-:W-:-:S03]  /*0c80*/  ISETP.GE.AND P1, PT, R21, UR6, PT ;  /* 0x0000000615007c0c */ /* 0x000fc6000bf26270 */
[C---:B------:R-:W-:Y:S01]  /*0c90*/  VIADD R23, R22.reuse, UR13 ;  /* 0x0000000d16177c36 */ /* 0x040fe20008000000 */
[----:B------:R-:W-:-:S04]  /*0ca0*/  ISETP.GE.AND P2, PT, R22, UR6, PT ;  /* 0x0000000616007c0c */ /* 0x000fc8000bf46270 */
[C---:B------:R-:W-:Y:S02]  /*0cb0*/  IADD3 R20, PT, PT, R23.reuse, UR13, RZ ;  /* 0x0000000d17147c10 */ /* 0x040fe4000fffe0ff */
[----:B------:R-:W-:Y:S02]  /*0cc0*/  ISETP.GE.AND P3, PT, R23, UR6, PT ;  /* 0x0000000617007c0c */ /* 0x000fe4000bf66270 */
[C---:B------:R-:W-:Y:S01]  /*0cd0*/  ISETP.GE.AND P4, PT, R20.reuse, UR6, PT ;  /* 0x0000000614007c0c */ /* 0x040fe2000bf86270 */
[----:B------:R-:W-:Y:S02]  /*0ce0*/  VIADD R19, R20, UR13 ;  /* 0x0000000d14137c36 */ /* 0x000fe40008000000 */
[----:B------:R-:W0:Y:S03]  /*0cf0*/  LDC.64 R20, c[0x0][0x390] ;  /* 0x0000e400ff147b82 */ /* 0x000e260000000a00 */
[----:B------:R-:W-:Y:S01]  /*0d00*/  ISETP.GE.AND P5, PT, R19, UR6, PT ;  /* 0x0000000613007c0c */ /* 0x000fe2000bfa6270 */
[----:B------:R-:W-:-:S12]  /*0d10*/  @P6 BRA `(.L_x_13) ;  /* 0x00000000000c6947 */ /* 0x000fd80003800000 */
[----:B------:R-:W1:Y:S01]  /*0d20*/  LDS R19, [R6+UR4] ;  /* 0x0000000406137984 */ /* 0x000e620008000800 */
[----:B0-----:R-:W-:-:S05]  /*0d30*/  IMAD.WIDE R22, R18, 0x4, R20 ;  /* 0x0000000412167825 */ /* 0x001fca00078e0214 */
[----:B-1----:R1:W-:Y:S02]  /*0d40*/  REDG.E.ADD.STRONG.GPU desc[UR8][R22.64], R19 ;  /* 0x000000131600798e */ /* 0x0023e4000c12e108 */
.L_x_13:
[----:B------:R-:W-:Y:S05]  /*0d50*/  BSYNC.RECONVERGENT B0 ;  /* 0x0000000000007941 */ /* 0x000fea0003800200 */
.L_x_12:
[----:B------:R-:W-:Y:S01]  /*0d60*/  ISETP.NE.AND P6, PT, R24, RZ, PT ;  /* 0x000000ff1800720c */ /* 0x000fe20003fc5270 */
[----:B------:R-:W-:-:S12]  /*0d70*/  BSSY.RECONVERGENT B0, `(.L_x_14) ;  /* 0x0000006000007945 */ /* 0x000fd80003800200 */
[----:B------:R-:W-:Y:S05]  /*0d80*/  @P6 BRA `(.L_x_15) ;  /* 0x0000000000106947 */ /* 0x000fea0003800000 */
[----:B-1----:R-:W-:Y:S01]  /*0d90*/  LEA R19, R2, UR4, 0x2 ;  /* 0x0000000402137c11 */ /* 0x002fe2000f8e10ff */
[----:B0-----:R-:W-:-:S05]  /*0da0*/  IMAD.WIDE R20, R17, 0x4, R20 ;  /* 0x0000000411147825 */ /* 0x001fca00078e0214 */
[----:B------:R-:W0:Y:S04]  /*0db0*/  LDS R19, [R19] ;  /* 0x0000000013137984 */ /* 0x000e280000000800 */
[----:B0-----:R2:W-:Y:S02]  /*0dc0*/  REDG.E.ADD.STRONG.GPU desc[UR8][R20.64], R19 ;  /* 0x000000131400798e */ /* 0x0015e4000c12e108 */
.L_x_15:
[----:B------:R-:W-:Y:S05]  /*0dd0*/  BSYNC.RECONVERGENT B0 ;  /* 0x0000000000007941 */ /* 0x000fea0003800200 */
.L_x_14:
[----:B------:R-:W-:Y:S04]  /*0de0*/  BSSY.RECONVERGENT B0, `(.L_x_16) ;  /* 0x0000007000007945 */ /* 0x000fe80003800200 */
[----:B------:R-:W-:Y:S05]  /*0df0*/  @P0 BRA `(.L_x_17) ;  /* 0x0000000000140947 */ /* 0x000fea0003800000 */
[----:B-12---:R-:W-:Y:S01]  /*0e00*/  IMAD R19, R3, 0x8, R6 ;  /* 0x0000000803137824 */ /* 0x006fe200078e0206 */
[----:B0-----:R-:W0:Y:S05]  /*0e10*/  LDC.64 R20, c[0x0][0x390] ;  /* 0x0000e400ff147b82 */ /* 0x001e2a0000000a00 */
[----:B------:R-:W1:Y:S01]  /*0e20*/  LDS R19, [R19+UR4] ;  /* 0x0000000413137984 */ /* 0x000e620008000800 */
[----:B0-----:R-:W-:-:S05]  /*0e30*/  IMAD.WIDE R20, R4, 0x4, R20 ;  /* 0x0000000404147825 */ /* 0x001fca00078e0214 */
[----:B-1----:R3:W-:Y:S02]  /*0e40*/  REDG.E.ADD.STRONG.GPU desc[UR8][R20.64], R19 ;  /* 0x000000131400798e */ /* 0x0027e4000c12e108 */
.L_x_17:
[----:B------:R-:W-:Y:S05]  /*0e50*/  BSYNC.RECONVERGENT B0 ;  /* 0x0000000000007941 */ /* 0x000fea0003800200 */
.L_x_16:
[----:B------:R-:W-:Y:S04]  /*0e60*/  BSSY.RECONVERGENT B0, `(.L_x_18) ;  /* 0x0000006000007945 */ /* 0x000fe80003800200 */
[----:B------:R-:W-:Y:S05]  /*0e70*/  @P1 BRA `(.L_x_19) ;  /* 0x0000000000101947 */ /* 0x000fea0003800000 */
[----:B-123--:R-:W1:Y:S01]  /*0e80*/  LDS R19, [R7+UR4] ;  /* 0x0000000407137984 */ /* 0x00ee620008000800 */
[----:B0-----:R-:W0:Y:S02]  /*0e90*/  LDC.64 R20, c[0x0][0x390] ;  /* 0x0000e400ff147b82 */ /* 0x001e240000000a00 */
[----:B0-----:R-:W-:-:S05]  /*0ea0*/  IMAD.WIDE R20, R8, 0x4, R20 ;  /* 0x0000000408147825 */ /* 0x001fca00078e0214 */
[----:B-1----:R4:W-:Y:S02]  /*0eb0*/  REDG.E.ADD.STRONG.GPU desc[UR8][R20.64], R19 ;  /* 0x000000131400798e */ /* 0x0029e4000c12e108 */
.L_x_19:
[----:B------:R-:W-:Y:S05]  /*0ec0*/  BSYNC.RECONVERGENT B0 ;  /* 0x0000000000007941 */ /* 0x000fea0003800200 */
.L_x_18:
[----:B------:R-:W-:Y:S04]  /*0ed0*/  BSSY.RECONVERGENT B0, `(.L_x_20) ;  /* 0x0000006000007945 */ /* 0x000fe80003800200 */
[----:B------:R-:W-:Y:S05]  /*0ee0*/  @P2 BRA `(.L_x_21) ;  /* 0x0000000000102947 */ /* 0x000fea0003800000 */
[----:B-1234-:R-:W1:Y:S01]  /*0ef0*/  LDS R19, [R9+UR4] ;  /* 0x0000000409137984 */ /* 0x01ee620008000800 */
[----:B0-----:R-:W0:Y:S02]  /*0f00*/  LDC.64 R20, c[0x0][0x390] ;  /* 0x0000e400ff147b82 */ /* 0x001e240000000a00 */
[----:B0-----:R-:W-:-:S05]  /*0f10*/  IMAD.WIDE R20, R10, 0x4, R20 ;  /* 0x000000040a147825 */ /* 0x001fca00078e0214 */
[----:B-1----:R0:W-:Y:S02]  /*0f20*/  REDG.E.ADD.STRONG.GPU desc[UR8][R20.64], R19 ;  /* 0x000000131400798e */ /* 0x0021e4000c12e108 */
.L_x_21:
[----:B------:R-:W-:Y:S05]  /*0f30*/  BSYNC.RECONVERGENT B0 ;  /* 0x0000000000007941 */ /* 0x000fea0003800200 */
.L_x_20:
[----:B------:R-:W-:Y:S04]  /*0f40*/  BSSY.RECONVERGENT B0, `(.L_x_22) ;  /* 0x0000006000007945 */ /* 0x000fe80003800200 */
[----:B------:R-:W-:Y:S05]  /*0f50*/  @P3 BRA `(.L_x_23) ;  /* 0x0000000000103947 */ /* 0x000fea0003800000 */
[----:B01234-:R-:W0:Y:S01]  /*0f60*/  LDS R19, [R11+UR4] ;  /* 0x000000040b137984 */ /* 0x01fe220008000800 */
[----:B------:R-:W1:Y:S02]  /*0f70*/  LDC.64 R20, c[0x0][0x390] ;  /* 0x0000e400ff147b82 */ /* 0x000e640000000a00 */
[----:B-1----:R-:W-:-:S05]  /*0f80*/  IMAD.WIDE R20, R12, 0x4, R20 ;  /* 0x000000040c147825 */ /* 0x002fca00078e0214 */
[----:B0-----:R0:W-:Y:S02]  /*0f90*/  REDG.E.ADD.STRONG.GPU desc[UR8][R20.64], R19 ;  /* 0x000000131400798e */ /* 0x0011e4000c12e108 */
.L_x_23:
[----:B------:R-:W-:Y:S05]  /*0fa0*/  BSYNC.RECONVERGENT B0 ;  /* 0x0000000000007941 */ /* 0x000fea0003800200 */
.L_x_22:
[----:B------:R-:W-:Y:S04]  /*0fb0*/  BSSY.RECONVERGENT B0, `(.L_x_24) ;  /* 0x0000006000007945 */ /* 0x000fe80003800200 */
[----:B------:R-:W-:Y:S05]  /*0fc0*/  @P4 BRA `(.L_x_25) ;  /* 0x0000000000104947 */ /* 0x000fea0003800000 */
[----:B01234-:R-:W0:Y:S01]  /*0fd0*/  LDS R19, [R13+UR4] ;  /* 0x000000040d137984 */ /* 0x01fe220008000800 */
[----:B------:R-:W1:Y:S02]  /*0fe0*/  LDC.64 R20, c[0x0][0x390] ;  /* 0x0000e400ff147b82 */ /* 0x000e640000000a00 */
[----:B-1----:R-:W-:-:S05]  /*0ff0*/  IMAD.WIDE R20, R14, 0x4, R20 ;  /* 0x000000040e147825 */ /* 0x002fca00078e0214 */
[----:B0-----:R0:W-:Y:S02]  /*1000*/  REDG.E.ADD.STRONG.GPU desc[UR8][R20.64], R19 ;  /* 0x000000131400798e */ /* 0x0011e4000c12e108 */
.L_x_25:
[----:B------:R-:W-:Y:S05]  /*1010*/  BSYNC.RECONVERGENT B0 ;  /* 0x0000000000007941 */ /* 0x000fea0003800200 */
.L_x_24:
[----:B------:R-:W-:Y:S04]  /*1020*/  BSSY.RECONVERGENT B0, `(.L_x_26) ;  /* 0x0000006000007945 */ /* 0x000fe80003800200 */
[----:B------:R-:W-:Y:S05]  /*1030*/  @P5 BRA `(.L_x_27) ;  /* 0x0000000000105947 */ /* 0x000fea0003800000 */
[----:B01234-:R-:W0:Y:S01]  /*1040*/  LDS R19, [R15+UR4] ;  /* 0x000000040f137984 */ /* 0x01fe220008000800 */
[----:B------:R-:W1:Y:S02]  /*1050*/  LDC.64 R20, c[0x0][0x390] ;  /* 0x0000e400ff147b82 */ /* 0x000e640000000a00 */
[----:B-1----:R-:W-:-:S05]  /*1060*/  IMAD.WIDE R20, R16, 0x4, R20 ;  /* 0x0000000410147825 */ /* 0x002fca00078e0214 */
[----:B0-----:R0:W-:Y:S02]  /*1070*/  REDG.E.ADD.STRONG.GPU desc[UR8][R20.64], R19 ;  /* 0x000000131400798e */ /* 0x0011e4000c12e108 */
.L_x_27:
[----:B------:R-:W-:Y:S05]  /*1080*/  BSYNC.RECONVERGENT B0 ;  /* 0x0000000000007941 */ /* 0x000fea0003800200 */
.L_x_26:
[----:B------:R-:W-:Y:S01]  /*1090*/  UIADD3 UR10, UPT, UPT, UR10, 0x8, URZ ;  /* 0x000000080a0a7890 */ /* 0x000fe2000fffe0ff */
[C---:B------:R-:W-:Y:S01]  /*10a0*/  LEA R17, R3.reuse, R17, 0x3 ;  /* 0x0000001103117211 */ /* 0x040fe200078e18ff */
[C---:B------:R-:W-:Y:S01]  /*10b0*/  IMAD R4, R3.reuse, 0x8, R4 ;  /* 0x0000000803047824 */ /* 0x040fe200078e0204 */
[C---:B------:R-:W-:Y:S01]  /*10c0*/  LEA R10, R3.reuse, R10, 0x3 ;  /* 0x0000000a030a7211 */ /* 0x040fe200078e18ff */
[----:B------:R-:W-:Y:S01]  /*10d0*/  UISETP.NE.AND UP0, UPT, UR10, URZ, UPT ;  /* 0x000000ff0a00728c */ /* 0x000fe2000bf05270 */
[C---:B------:R-:W-:Y:S01]  /*10e0*/  IMAD R8, R3.reuse, 0x8, R8 ;  /* 0x0000000803087824 */ /* 0x040fe200078e0208 */
[C---:B------:R-:W-:Y:S01]  /*10f0*/  LEA R16, R3.reuse, R16, 0x3 ;  /* 0x0000001003107211 */ /* 0x040fe200078e18ff */
[C---:B------:R-:W-:Y:S01]  /*1100*/  IMAD R12, R3.reuse, 0x8, R12 ;  /* 0x00000008030c7824 */ /* 0x040fe200078e020c */
[----:B------:R-:W-:Y:S01]  /*1110*/  ULEA UR4, UR13, UR4, 0x5 ;  /* 0x000000040d047291 */ /* 0x000fe2000f8e28ff */
[C---:B------:R-:W-:Y:S02]  /*1120*/  IMAD R14, R3.reuse, 0x8, R14 ;  /* 0x00000008030e7824 */ /* 0x040fe400078e020e */
[----:B------:R-:W-:-:S02]  /*1130*/  IMAD R18, R3, 0x8, R18 ;  /* 0x0000000803127824 */ /* 0x000fc400078e0212 */
[----:B------:R-:W-:Y:S07]  /*1140*/  BRA.U UP0, `(.L_x_28) ;  /* 0xfffffff900a47547 */ /* 0x000fee000b83ffff */
.L_x_11:
[----:B------:R-:W-:-:S13]  /*1150*/  ISETP.NE.AND P0, PT, RZ, UR12, PT ;  /* 0x0000000cff007c0c */ /* 0x000fda000bf05270 */
[----:B------:R-:W-:Y:S05]  /*1160*/  @!P0 EXIT ;  /* 0x000000000000894d */ /* 0x000fea0003800000 */
[----:B------:R-:W-:-:S09]  /*1170*/  UISETP.GE.U32.AND UP0, UPT, UR12, 0x4, UPT ;  /* 0x000000040c00788c */ /* 0x000fd2000bf06070 */
[----:B------:R-:W-:Y:S05]  /*1180*/  BRA.U !UP0, `(.L_x_29) ;  /* 0x0000000108d47547 */ /* 0x000fea000b800000 */
[----:B------:R-:W-:Y:S01]  /*1190*/  IMAD R9, R5, UR13, R0 ;  /* 0x0000000d05097c24 */ /* 0x000fe2000f8e0200 */
[----:B------:R-:W-:Y:S03]  /*11a0*/  BSSY.RECONVERGENT B0, `(.L_x_30) ;  /* 0x0000011000007945 */ /* 0x000fe60003800200 */
[C---:B------:R-:W-:Y:S01]  /*11b0*/  VIADD R11, R9.reuse, UR13 ;  /* 0x0000000d090b7c36 */ /* 0x040fe20008000000 */
[----:B------:R-:W-:-:S04]  /*11c0*/  ISETP.GE.AND P0, PT, R9, UR6, PT ;  /* 0x0000000609007c0c */ /* 0x000fc8000bf06270 */
[C---:B------:R-:W-:Y:S02]  /*11d0*/  IADD3 R13, PT, PT, R11.reuse, UR13, RZ ;  /* 0x0000000d0b0d7c10 */ /* 0x040fe4000fffe0ff */
[----:B------:R-:W-:Y:S02]  /*11e0*/  ISETP.GE.AND P1, PT, R11, UR6, PT ;  /* 0x000000060b007c0c */ /* 0x000fe4000bf26270 */
[C---:B------:R-:W-:Y:S01]  /*11f0*/  ISETP.GE.AND P2, PT, R13.reuse, UR6, PT ;  /* 0x000000060d007c0c */ /* 0x040fe2000bf46270 */
[----:B------:R-:W-:-:S05]  /*1200*/  VIADD R15, R13, UR13 ;  /* 0x0000000d0d0f7c36 */ /* 0x000fca0008000000 */
[----:B------:R-:W-:Y:S01]  /*1210*/  ISETP.GE.AND P3, PT, R15, UR6, PT ;  /* 0x000000060f007c0c */ /* 0x000fe2000bf66270 */
[----:B------:R-:W-:-:S12]  /*1220*/  @P0 BRA `(.L_x_31) ;  /* 0x0000000000200947 */ /* 0x000fd80003800000 */
[----:B------:R-:W5:Y:S01]  /*1230*/  S2UR UR7, SR_CgaCtaId ;  /* 0x00000000000779c3 */ /* 0x000f620000008800 */
[----:B------:R-:W-:-:S07]  /*1240*/  UMOV UR4, 0x400 ;  /* 0x0000040000047882 */ /* 0x000fce0000000000 */
[----:B0-----:R-:W0:Y:S01]  /*1250*/  LDC.64 R2, c[0x0][0x390] ;  /* 0x0000e400ff027b82 */ /* 0x001e220000000a00 */
[----:B-----5:R-:W-:-:S06]  /*1260*/  ULEA UR4, UR7, UR4, 0x18 ;  /* 0x0000000407047291 */ /* 0x020fcc000f8ec0ff */
[C---:B-123--:R-:W-:Y:S01]  /*1270*/  LEA R4, R9.reuse, UR4, 0x2 ;  /* 0x0000000409047c11 */ /* 0x04efe2000f8e10ff */
[----:B0-----:R-:W-:-:S04]  /*1280*/  IMAD.WIDE R2, R9, 0x4, R2 ;  /* 0x0000000409027825 */ /* 0x001fc800078e0202 */
[----:B------:R-:W0:Y:S04]  /*1290*/  LDS R7, [R4] ;  /* 0x0000000004077984 */ /* 0x000e280000000800 */
[----:B0-----:R0:W-:Y:S02]  /*12a0*/  REDG.E.ADD.STRONG.GPU desc[UR8][R2.64], R7 ;  /* 0x000000070200798e */ /* 0x0011e4000c12e108 */
.L_x_31:
[----:B------:R-:W-:Y:S05]  /*12b0*/  BSYNC.RECONVERGENT B0 ;  /* 0x0000000000007941 */ /* 0x000fea0003800200 */
.L_x_30:
[----:B------:R-:W-:Y:S04]  /*12c0*/  BSSY.RECONVERGENT B0, `(.L_x_32) ;  /* 0x000000a000007945 */ /* 0x000fe80003800200 */
[----:B------:R-:W-:Y:S05]  /*12d0*/  @P1 BRA `(.L_x_33) ;  /* 0x0000000000201947 */ /* 0x000fea0003800000 */
        /* <DEDUP_REMOVED lines=8> */
.L_x_33:
[----:B------:R-:W-:Y:S05]  /*1360*/  BSYNC.RECONVERGENT B0 ;  /* 0x0000000000007941 */ /* 0x000fea0003800200 */
.L_x_32:
        /* <DEDUP_REMOVED lines=10> */
.L_x_35:
[----:B------:R-:W-:Y:S05]  /*1410*/  BSYNC.RECONVERGENT B0 ;  /* 0x0000000000007941 */ /* 0x000fea0003800200 */
.L_x_34:
        /* <DEDUP_REMOVED lines=10> */
.L_x_37:
[----:B------:R-:W-:Y:S05]  /*14c0*/  BSYNC.RECONVERGENT B0 ;  /* 0x0000000000007941 */ /* 0x000fea0003800200 */
.L_x_36:
[----:B------:R-:W-:-:S07]  /*14d0*/  VIADD R5, R5, 0x4 ;  /* 0x0000000405057836 */ /* 0x000fce0000000000 */
.L_x_29:
[----:B------:R-:W-:-:S06]  /*14e0*/  ULOP3.LUT UP0, UR4, UR11, 0x3, URZ, 0xc0, !UPT ;  /* 0x000000030b047892 */ /* 0x000fcc000f80c0ff */
[----:B------:R-:W-:-:S13]  /*14f0*/  PLOP3.LUT P0, PT, PT, PT, UP0, 0x80, 0x8 ;  /* 0x000000000008781c */ /* 0x000fda0003f0f008 */
[----:B------:R-:W-:Y:S05]  /*1500*/  @!P0 EXIT ;  /* 0x000000000000894d */ /* 0x000fea0003800000 */
[----:B------:R-:W-:-:S09]  /*1510*/  UISETP.NE.AND UP0, UPT, UR4, 0x1, UPT ;  /* 0x000000010400788c */ /* 0x000fd2000bf05270 */
[----:B------:R-:W-:Y:S05]  /*1520*/  BRA.U !UP0, `(.L_x_38) ;  /* 0x00000001086c7547 */ /* 0x000fea000b800000 */
[----:B------:R-:W-:Y:S01]  /*1530*/  IMAD R11, R5, UR13, R0 ;  /* 0x0000000d050b7c24 */ /* 0x000fe2000f8e0200 */
[----:B------:R-:W-:Y:S04]  /*1540*/  BSSY.RECONVERGENT B0, `(.L_x_39) ;  /* 0x000000d000007945 */ /* 0x000fe80003800200 */
[C---:B------:R-:W-:Y:S02]  /*1550*/  ISETP.GE.AND P0, PT, R11.reuse, UR6, PT ;  /* 0x000000060b007c0c */ /* 0x040fe4000bf06270 */
[----:B------:R-:W-:-:S04]  /*1560*/  IADD3 R9, PT, PT, R11, UR13, RZ ;  /* 0x0000000d0b097c10 */ /* 0x000fc8000fffe0ff */
[----:B------:R-:W-:-:S07]  /*1570*/  ISETP.GE.AND P1, PT, R9, UR6, PT ;  /* 0x0000000609007c0c */ /* 0x000fce000bf26270 */
[----:B------:R-:W-:Y:S06]  /*1580*/  @P0 BRA `(.L_x_40) ;  /* 0x0000000000200947 */ /* 0x000fec0003800000 */
        /* <DEDUP_REMOVED lines=8> */
.L_x_40:
[----:B------:R-:W-:Y:S05]  /*1610*/  BSYNC.RECONVERGENT B0 ;  /* 0x0000000000007941 */ /* 0x000fea0003800200 */
.L_x_39:
        /* <DEDUP_REMOVED lines=10> */
.L_x_42:
[----:B------:R-:W-:Y:S05]  /*16c0*/  BSYNC.RECONVERGENT B0 ;  /* 0x0000000000007941 */ /* 0x000fea0003800200 */
.L_x_41:
[----:B------:R-:W-:-:S07]  /*16d0*/  VIADD R5, R5, 0x2 ;  /* 0x0000000205057836 */ /* 0x000fce0000000000 */
.L_x_38:
[----:B------:R-:W-:-:S04]  /*16e0*/  ULOP3.LUT UR4, UR5, 0x1, URZ, 0xc0, !UPT ;  /* 0x0000000105047892 */ /* 0x000fc8000f8ec0ff */
[----:B------:R-:W-:-:S06]  /*16f0*/  UISETP.NE.U32.AND UP0, UPT, UR4, 0x1, UPT ;  /* 0x000000010400788c */ /* 0x000fcc000bf05070 */
[----:B------:R-:W-:-:S13]  /*1700*/  PLOP3.LUT P0, PT, PT, PT, UP0, 0x80, 0x8 ;  /* 0x000000000008781c */ /* 0x000fda0003f0f008 */
[----:B------:R-:W-:Y:S05]  /*1710*/  @!P0 EXIT ;  /* 0x000000000000894d */ /* 0x000fea0003800000 */
[----:B01----:R-:W-:-:S05]  /*1720*/  IMAD R7, R5, UR13, R0 ;  /* 0x0000000d05077c24 */ /* 0x003fca000f8e0200 */
[----:B------:R-:W-:-:S13]  /*1730*/  ISETP.GE.AND P0, PT, R7, UR6, PT ;  /* 0x0000000607007c0c */ /* 0x000fda000bf06270 */
[----:B------:R-:W-:Y:S05]  /*1740*/  @P0 EXIT ;  /* 0x000000000000094d */ /* 0x000fea0003800000 */
[----:B------:R-:W0:Y:S01]  /*1750*/  S2UR UR5, SR_CgaCtaId ;  /* 0x00000000000579c3 */ /* 0x000e220000008800 */
[----:B------:R-:W-:-:S07]  /*1760*/  UMOV UR4, 0x400 ;  /* 0x0000040000047882 */ /* 0x000fce0000000000 */
[----:B------:R-:W1:Y:S01]  /*1770*/  LDC.64 R2, c[0x0][0x390] ;  /* 0x0000e400ff027b82 */ /* 0x000e620000000a00 */
[----:B0-----:R-:W-:-:S06]  /*1780*/  ULEA UR4, UR5, UR4, 0x18 ;  /* 0x0000000405047291 */ /* 0x001fcc000f8ec0ff */
[C---:B------:R-:W-:Y:S01]  /*1790*/  LEA R0, R7.reuse, UR4, 0x2 ;  /* 0x0000000407007c11 */ /* 0x040fe2000f8e10ff */
[----:B-1----:R-:W-:-:S04]  /*17a0*/  IMAD.WIDE R2, R7, 0x4, R2 ;  /* 0x0000000407027825 */ /* 0x002fc800078e0202 */
[----:B------:R-:W0:Y:S04]  /*17b0*/  LDS R5, [R0] ;  /* 0x0000000000057984 */ /* 0x000e280000000800 */
[----:B0-----:R-:W-:Y:S01]  /*17c0*/  REDG.E.ADD.STRONG.GPU desc[UR8][R2.64], R5 ;  /* 0x000000050200798e */ /* 0x001fe2000c12e108 */
[----:B------:R-:W-:Y:S05]  /*17d0*/  EXIT ;  /* 0x000000000000794d */ /* 0x000fea0003800000 */
.L_x_43:
        /* <DEDUP_REMOVED lines=10> */
.L_x_46:


//--------------------- .nv.shared._Z15computeHistScanPiiS_ --------------------------
	.section	.nv.shared._Z15computeHistScanPiiS_,"aw",@nobits
	.sectionflags	@""
	.align	16
	.zero		1024


//--------------------- .nv.shared.reserved.0     --------------------------
	.section	.nv.shared.reserved.0,"aw",@nobits
	.weak		__nv_reservedSMEM_offset_0_alias
	.size		__nv_reservedSMEM_offset_0_alias, 0, 64
	.other		__nv_reservedSMEM_offset_0_alias,@"STO_CUDA_RESERVED_SHARED STV_DEFAULT"
__nv_reservedSMEM_offset_0_alias:
	.zero		0
	.zero		64


//--------------------- .nv.shared._Z16scanExclusiveBlkPiiS_S_ --------------------------
	.section	.nv.shared._Z16scanExclusiveBlkPiiS_S_,"aw",@nobits
	.sectionflags	@""
	.align	16
	.zero		1024


//--------------------- .nv.shared._Z16computeHistogramPjiPiii --------------------------
	.section	.nv.shared._Z16computeHistogramPjiPiii,"aw",@nobits
	.sectionflags	@""
	.align	16
	.zero		1024


//--------------------- .nv.constant0._Z15computeHistScanPiiS_ --------------------------
	.section	.nv.constant0._Z15computeHistScanPiiS_,"a",@progbits
	.sectionflags	@""
	.align	4
.nv.constant0._Z15computeHistScanPiiS_:
	.zero		920


//--------------------- .nv.constant0._Z16scanExclusiveBlkPiiS_S_ --------------------------
	.section	.nv.constant0._Z16scanExclusiveBlkPiiS_S_,"a",@progbits
	.sectionflags	@""
	.align	4
.nv.constant0._Z16scanExclusiveBlkPiiS_S_:
	.zero		928


//--------------------- .nv.constant0._Z16computeHistogramPjiPiii --------------------------
	.section	.nv.constant0._Z16computeHistogramPjiPiii,"a",@progbits
	.sectionflags	@""
	.align	4
.nv.constant0._Z16computeHistogramPjiPiii:
	.zero		928


//--------------------- SYMBOLS --------------------------

	.type		.nv.reservedSmem.offset0,@object
	.size		.nv.reservedSmem.offset0,0x4
	.type		.nv.reservedSmem.cap,@object
	.size		.nv.reservedSmem.cap,0x4
